	.target	sm_100a

	.elftype	@"ET_EXEC"


//--------------------- .note.nv.tkinfo           --------------------------
	.section	.note.nv.tkinfo,"",@"SHT_NOTE"
	.sectionflags	@"SHF_NOTE_NV_TKINFO"
	.tkinfo
        /*0018*/ 	.word	0x00000002
        /*0030*/ 	.string	""
        /*0030*/ 	.string	"ptxas"
        /*0030*/ 	.string	"Cuda compilation tools, release 13.0, V13.0.88"
        /*0030*/ 	.string	"Build cuda_13.0.r13.0/compiler.36424714_0"
        /*0030*/ 	.string	"-arch sm_100a -m 64 "



//--------------------- .note.nv.cuinfo           --------------------------
	.section	.note.nv.cuinfo,"",@"SHT_NOTE"
	.sectionflags	@"SHF_NOTE_NV_CUINFO"
        /*0018*/ 	.short	0x0002
        /*001a*/ 	.short	0x0064
        /*001c*/ 	.short	0x0082
	.zero		2


//--------------------- .nv.info                  --------------------------
	.section	.nv.info,"",@"SHT_CUDA_INFO"
	.align	4


	//----- nvinfo : EIATTR_REGCOUNT
	.align		4
        /*0000*/ 	.byte	0x04, 0x2f
        /*0002*/ 	.short	(.L_19 - .L_18)
	.align		4
.L_18:
        /*0004*/ 	.word	index@(_ZN7cutlass13device_kernelINS_4conv6kernel13ConvUniversalINS1_16ConvProblemShapeILNS1_8OperatorE0ELi3EEENS1_10collective14CollectiveConvINS1_47MainloopSm100TmaUmmaWarpSpecializedImplicitGemmILS5_0ELi13ELi3ELi1ELi2EN4cute5tupleIJNSA_1CILi2EEENSC_ILi1EEESE_EEEEENSB_IJNSC_ILi128EEESH_NSB_IJNSC_ILi64EEEEEEEEENS_6half_tESL_NSA_8TiledMMAINSA_8MMA_AtomIJNSA_26SM100_MMA_F16BF16_2x1SM_SSISL_SL_fLi128ELi128ELNSA_4UMMA5MajorE0ELSQ_0ELNSP_7ScaleInE0ELSR_0EEEEEENSA_6LayoutINSB_IJSE_SE_SE_EEENSB_IJNSC_ILi0EEESW_SW_EEEEENSB_IJNSA_10UnderscoreESZ_SZ_EEEEENS7_6detail27Sm100ImplicitGemmTileTraitsINSA_25SM100_TMA_2SM_LOAD_IM2COLENSA_14ComposedLayoutINSA_7SwizzleILi3ELi4ELi3EEENSA_18smem_ptr_flag_bitsILi16EEENSU_INSB_IJNSC_ILi8EEESI_EEENSB_IJSI_SE_EEEEEEEvEENS13_INSA_18SM100_TMA_2SM_LOADES1E_vEEEENS_8epilogue10collective18CollectiveEpilogueINS1J_23Sm100TmaWarpSpecializedILi4ELi2ELi16ELb1ELb0EEEJNSB_IJSI_SH_SJ_EEENSB_IJNSU_ISI_SE_EENSU_INSB_IJNSC_ILi16EEESD_EEENSB_IJSE_SI_EEEEEEEESL_NSB_IJNSB_IJllllEEESE_SW_EEESL_S1W_NS1J_6fusion15FusionCallbacksIS1N_NS1X_17LinearCombinationISL_fSL_fLNS_15FloatRoundStyleE2EEES1O_S1U_JEEENSA_5SM1004TMEM4LOAD26SM100_TMEM_LOAD_32dp32b16xENSA_20SM90_TMA_LOAD_IM2COLENS15_INS16_ILi1ELi4ELi3EEES19_NSU_INSB_IJS1A_S1Q_EEENSB_IJS1Q_SE_EEEEEEENSA_39AutoVectorizingCopyWithAssumedAlignmentILi128EEENSA_21SM90_TMA_STORE_IM2COLES2C_S2E_S2E_EEEvvEEEEvNT_6ParamsE)
        /*0008*/ 	.word	0x0000004b


	//----- nvinfo : EIATTR_FRAME_SIZE
	.align		4
.L_19:
        /*000c*/ 	.byte	0x04, 0x11
        /*000e*/ 	.short	(.L_21 - .L_20)
	.align		4
.L_20:
        /*0010*/ 	.word	index@($__internal_2_$__cuda_sm10x_tcgen05_guardrail_trap_unallocated_columns_being_dealloced)
        /*0014*/ 	.word	0x00000008


	//----- nvinfo : EIATTR_FRAME_SIZE
	.align		4
.L_21:
        /*0018*/ 	.byte	0x04, 0x11
        /*001a*/ 	.short	(.L_23 - .L_22)
	.align		4
.L_22:
        /*001c*/ 	.word	index@($__internal_1_$__cuda_sm10x_tcgen05_guardrail_trap_phase_invalid_during_alloc)
        /*0020*/ 	.word	0x00000008


	//----- nvinfo : EIATTR_FRAME_SIZE
	.align		4
.L_23:
        /*0024*/ 	.byte	0x04, 0x11
        /*0026*/ 	.short	(.L_25 - .L_24)
	.align		4
.L_24:
        /*0028*/ 	.word	index@($__internal_0_$__cuda_sm10x_tcgen05_guardrail_trap_col_being_dealloced_not_returned_by_alloc)
        /*002c*/ 	.word	0x00000008


	//----- nvinfo : EIATTR_FRAME_SIZE
	.align		4
.L_25:
        /*0030*/ 	.byte	0x04, 0x11
        /*0032*/ 	.short	(.L_27 - .L_26)
	.align		4
.L_26:
        /*0034*/ 	.word	index@(_ZN7cutlass13device_kernelINS_4conv6kernel13ConvUniversalINS1_16ConvProblemShapeILNS1_8OperatorE0ELi3EEENS1_10collective14CollectiveConvINS1_47MainloopSm100TmaUmmaWarpSpecializedImplicitGemmILS5_0ELi13ELi3ELi1ELi2EN4cute5tupleIJNSA_1CILi2EEENSC_ILi1EEESE_EEEEENSB_IJNSC_ILi128EEESH_NSB_IJNSC_ILi64EEEEEEEEENS_6half_tESL_NSA_8TiledMMAINSA_8MMA_AtomIJNSA_26SM100_MMA_F16BF16_2x1SM_SSISL_SL_fLi128ELi128ELNSA_4UMMA5MajorE0ELSQ_0ELNSP_7ScaleInE0ELSR_0EEEEEENSA_6LayoutINSB_IJSE_SE_SE_EEENSB_IJNSC_ILi0EEESW_SW_EEEEENSB_IJNSA_10UnderscoreESZ_SZ_EEEEENS7_6detail27Sm100ImplicitGemmTileTraitsINSA_25SM100_TMA_2SM_LOAD_IM2COLENSA_14ComposedLayoutINSA_7SwizzleILi3ELi4ELi3EEENSA_18smem_ptr_flag_bitsILi16EEENSU_INSB_IJNSC_ILi8EEESI_EEENSB_IJSI_SE_EEEEEEEvEENS13_INSA_18SM100_TMA_2SM_LOADES1E_vEEEENS_8epilogue10collective18CollectiveEpilogueINS1J_23Sm100TmaWarpSpecializedILi4ELi2ELi16ELb1ELb0EEEJNSB_IJSI_SH_SJ_EEENSB_IJNSU_ISI_SE_EENSU_INSB_IJNSC_ILi16EEESD_EEENSB_IJSE_SI_EEEEEEEESL_NSB_IJNSB_IJllllEEESE_SW_EEESL_S1W_NS1J_6fusion15FusionCallbacksIS1N_NS1X_17LinearCombinationISL_fSL_fLNS_15FloatRoundStyleE2EEES1O_S1U_JEEENSA_5SM1004TMEM4LOAD26SM100_TMEM_LOAD_32dp32b16xENSA_20SM90_TMA_LOAD_IM2COLENS15_INS16_ILi1ELi4ELi3EEES19_NSU_INSB_IJS1A_S1Q_EEENSB_IJS1Q_SE_EEEEEEENSA_39AutoVectorizingCopyWithAssumedAlignmentILi128EEENSA_21SM90_TMA_STORE_IM2COLES2C_S2E_S2E_EEEvvEEEEvNT_6ParamsE)
        /*0038*/ 	.word	0x00000008


	//----- nvinfo : EIATTR_MIN_STACK_SIZE
	.align		4
.L_27:
        /*003c*/ 	.byte	0x04, 0x12
        /*003e*/ 	.short	(.L_29 - .L_28)
	.align		4
.L_28:
        /*0040*/ 	.word	index@(_ZN7cutlass13device_kernelINS_4conv6kernel13ConvUniversalINS1_16ConvProblemShapeILNS1_8OperatorE0ELi3EEENS1_10collective14CollectiveConvINS1_47MainloopSm100TmaUmmaWarpSpecializedImplicitGemmILS5_0ELi13ELi3ELi1ELi2EN4cute5tupleIJNSA_1CILi2EEENSC_ILi1EEESE_EEEEENSB_IJNSC_ILi128EEESH_NSB_IJNSC_ILi64EEEEEEEEENS_6half_tESL_NSA_8TiledMMAINSA_8MMA_AtomIJNSA_26SM100_MMA_F16BF16_2x1SM_SSISL_SL_fLi128ELi128ELNSA_4UMMA5MajorE0ELSQ_0ELNSP_7ScaleInE0ELSR_0EEEEEENSA_6LayoutINSB_IJSE_SE_SE_EEENSB_IJNSC_ILi0EEESW_SW_EEEEENSB_IJNSA_10UnderscoreESZ_SZ_EEEEENS7_6detail27Sm100ImplicitGemmTileTraitsINSA_25SM100_TMA_2SM_LOAD_IM2COLENSA_14ComposedLayoutINSA_7SwizzleILi3ELi4ELi3EEENSA_18smem_ptr_flag_bitsILi16EEENSU_INSB_IJNSC_ILi8EEESI_EEENSB_IJSI_SE_EEEEEEEvEENS13_INSA_18SM100_TMA_2SM_LOADES1E_vEEEENS_8epilogue10collective18CollectiveEpilogueINS1J_23Sm100TmaWarpSpecializedILi4ELi2ELi16ELb1ELb0EEEJNSB_IJSI_SH_SJ_EEENSB_IJNSU_ISI_SE_EENSU_INSB_IJNSC_ILi16EEESD_EEENSB_IJSE_SI_EEEEEEEESL_NSB_IJNSB_IJllllEEESE_SW_EEESL_S1W_NS1J_6fusion15FusionCallbacksIS1N_NS1X_17LinearCombinationISL_fSL_fLNS_15FloatRoundStyleE2EEES1O_S1U_JEEENSA_5SM1004TMEM4LOAD26SM100_TMEM_LOAD_32dp32b16xENSA_20SM90_TMA_LOAD_IM2COLENS15_INS16_ILi1ELi4ELi3EEES19_NSU_INSB_IJS1A_S1Q_EEENSB_IJS1Q_SE_EEEEEEENSA_39AutoVectorizingCopyWithAssumedAlignmentILi128EEENSA_21SM90_TMA_STORE_IM2COLES2C_S2E_S2E_EEEvvEEEEvNT_6ParamsE)
        /*0044*/ 	.word	0x00000008
.L_29:


//--------------------- .nv.compat                --------------------------
	.section	.nv.compat,"",@"SHT_CUDA_COMPAT_INFO"
	.align	4
        /*0000*/ 	.byte	0x02, 0x09, 0x01, 0x00, 0x02, 0x02, 0x02, 0x00, 0x02, 0x05, 0x05, 0x00, 0x03, 0x07, 0x01, 0x01
        /*0010*/ 	.byte	0x02, 0x03, 0x01, 0x00, 0x02, 0x06, 0x01, 0x00, 0x04, 0x0b, 0x08, 0x00, 0x09, 0x00, 0x00, 0x00
        /*0020*/ 	.byte	0x00, 0x00, 0x00, 0x00


//--------------------- .nv.info._ZN7cutlass13device_kernelINS_4conv6kernel13ConvUniversalINS1_16ConvProblemShapeILNS1_8OperatorE0ELi3EEENS1_10collective14CollectiveConvINS1_47MainloopSm100TmaUmmaWarpSpecializedImplicitGemmILS5_0ELi13ELi3ELi1ELi2EN4cute5tupleIJNSA_1CILi2EEENSC_ILi1EEESE_EEEEENSB_IJNSC_ILi128EEESH_NSB_IJNSC_ILi64EEEEEEEEENS_6half_tESL_NSA_8TiledMMAINSA_8MMA_AtomIJNSA_26SM100_MMA_F16BF16_2x1SM_SSISL_SL_fLi128ELi128ELNSA_4UMMA5MajorE0ELSQ_0ELNSP_7ScaleInE0ELSR_0EEEEEENSA_6LayoutINSB_IJSE_SE_SE_EEENSB_IJNSC_ILi0EEESW_SW_EEEEENSB_IJNSA_10UnderscoreESZ_SZ_EEEEENS7_6detail27Sm100ImplicitGemmTileTraitsINSA_25SM100_TMA_2SM_LOAD_IM2COLENSA_14ComposedLayoutINSA_7SwizzleILi3ELi4ELi3EEENSA_18smem_ptr_flag_bitsILi16EEENSU_INSB_IJNSC_ILi8EEESI_EEENSB_IJSI_SE_EEEEEEEvEENS13_INSA_18SM100_TMA_2SM_LOADES1E_vEEEENS_8epilogue10collective18CollectiveEpilogueINS1J_23Sm100TmaWarpSpecializedILi4ELi2ELi16ELb1ELb0EEEJNSB_IJSI_SH_SJ_EEENSB_IJNSU_ISI_SE_EENSU_INSB_IJNSC_ILi16EEESD_EEENSB_IJSE_SI_EEEEEEEESL_NSB_IJNSB_IJllllEEESE_SW_EEESL_S1W_NS1J_6fusion15FusionCallbacksIS1N_NS1X_17LinearCombinationISL_fSL_fLNS_15FloatRoundStyleE2EEES1O_S1U_JEEENSA_5SM1004TMEM4LOAD26SM100_TMEM_LOAD_32dp32b16xENSA_20SM90_TMA_LOAD_IM2COLENS15_INS16_ILi1ELi4ELi3EEES19_NSU_INSB_IJS1A_S1Q_EEENSB_IJS1Q_SE_EEEEEEENSA_39AutoVectorizingCopyWithAssumedAlignmentILi128EEENSA_21SM90_TMA_STORE_IM2COLES2C_S2E_S2E_EEEvvEEEEvNT_6ParamsE --------------------------
	.section	.nv.info._ZN7cutlass13device_kernelINS_4conv6kernel13ConvUniversalINS1_16ConvProblemShapeILNS1_8OperatorE0ELi3EEENS1_10collective14CollectiveConvINS1_47MainloopSm100TmaUmmaWarpSpecializedImplicitGemmILS5_0ELi13ELi3ELi1ELi2EN4cute5tupleIJNSA_1CILi2EEENSC_ILi1EEESE_EEEEENSB_IJNSC_ILi128EEESH_NSB_IJNSC_ILi64EEEEEEEEENS_6half_tESL_NSA_8TiledMMAINSA_8MMA_AtomIJNSA_26SM100_MMA_F16BF16_2x1SM_SSISL_SL_fLi128ELi128ELNSA_4UMMA5MajorE0ELSQ_0ELNSP_7ScaleInE0ELSR_0EEEEEENSA_6LayoutINSB_IJSE_SE_SE_EEENSB_IJNSC_ILi0EEESW_SW_EEEEENSB_IJNSA_10UnderscoreESZ_SZ_EEEEENS7_6detail27Sm100ImplicitGemmTileTraitsINSA_25SM100_TMA_2SM_LOAD_IM2COLENSA_14ComposedLayoutINSA_7SwizzleILi3ELi4ELi3EEENSA_18smem_ptr_flag_bitsILi16EEENSU_INSB_IJNSC_ILi8EEESI_EEENSB_IJSI_SE_EEEEEEEvEENS13_INSA_18SM100_TMA_2SM_LOADES1E_vEEEENS_8epilogue10collective18CollectiveEpilogueINS1J_23Sm100TmaWarpSpecializedILi4ELi2ELi16ELb1ELb0EEEJNSB_IJSI_SH_SJ_EEENSB_IJNSU_ISI_SE_EENSU_INSB_IJNSC_ILi16EEESD_EEENSB_IJSE_SI_EEEEEEEESL_NSB_IJNSB_IJllllEEESE_SW_EEESL_S1W_NS1J_6fusion15FusionCallbacksIS1N_NS1X_17LinearCombinationISL_fSL_fLNS_15FloatRoundStyleE2EEES1O_S1U_JEEENSA_5SM1004TMEM4LOAD26SM100_TMEM_LOAD_32dp32b16xENSA_20SM90_TMA_LOAD_IM2COLENS15_INS16_ILi1ELi4ELi3EEES19_NSU_INSB_IJS1A_S1Q_EEENSB_IJS1Q_SE_EEEEEEENSA_39AutoVectorizingCopyWithAssumedAlignmentILi128EEENSA_21SM90_TMA_STORE_IM2COLES2C_S2E_S2E_EEEvvEEEEvNT_6ParamsE,"",@"SHT_CUDA_INFO"
	.sectionflags	@""
	.align	4


	//----- nvinfo : EIATTR_CUDA_API_VERSION
	.align		4
        /*0000*/ 	.byte	0x04, 0x37
        /*0002*/ 	.short	(.L_31 - .L_30)
.L_30:
        /*0004*/ 	.word	0x00000082


	//----- nvinfo : EIATTR_KPARAM_INFO
	.align		4
.L_31:
        /*0008*/ 	.byte	0x04, 0x17
        /*000a*/ 	.short	(.L_33 - .L_32)
.L_32:
        /*000c*/ 	.word	0x00000000
        /*0010*/ 	.short	0x0000
        /*0012*/ 	.short	0x0000
        /*0014*/ 	.byte	0x00, 0xf0, 0x01, 0x24


	//----- nvinfo : EIATTR_AT_ENTRY_FRAGMENTS
	.align		4
.L_33:
        /*0018*/ 	.byte	0x04, 0x4f
        /*001a*/ 	.short	(.L_35 - .L_34)


	//   ....[0]....
.L_34:
        /*001c*/ 	.word	0x00000007


	//----- nvinfo : EIATTR_RESERVED_SMEM_USED
	.align		4
.L_35:
        /*0020*/ 	.byte	0x01, 0x41
	.zero		2


	//----- nvinfo : EIATTR_SPARSE_MMA_MASK
	.align		4
        /*0024*/ 	.byte	0x03, 0x50
        /*0026*/ 	.short	0x0000


	//----- nvinfo : EIATTR_TCGEN05_2CTA_USED
	.align		4
        /*0028*/ 	.byte	0x01, 0x52
	.zero		2


	//----- nvinfo : EIATTR_MAXREG_COUNT
	.align		4
        /*002c*/ 	.byte	0x03, 0x1b
        /*002e*/ 	.short	0x00ff


	//----- nvinfo : EIATTR_NUM_BARRIERS
	.align		4
        /*0030*/ 	.byte	0x02, 0x4c
        /*0032*/ 	.byte	0x07
	.zero		1


	//----- nvinfo : EIATTR_EXTERNS
	.align		4
        /*0034*/ 	.byte	0x04, 0x0f
        /*0036*/ 	.short	(.L_37 - .L_36)


	//   ....[0]....
	.align		4
.L_36:
        /*0038*/ 	.word	index@(__assertfail)


	//----- nvinfo : EIATTR_MERCURY_ISA_VERSION
	.align		4
.L_37:
        /*003c*/ 	.byte	0x03, 0x5f
        /*003e*/ 	.short	0x0101


	//----- nvinfo : EIATTR_INT_WARP_WIDE_INSTR_OFFSETS
	.align		4
        /*0040*/ 	.byte	0x04, 0x31
        /*0042*/ 	.short	(.L_39 - .L_38)


	//   ....[0]....
.L_38:
        /*0044*/ 	.word	0x00000da0


	//   ....[1]....
        /*0048*/ 	.word	0x00000e50


	//   ....[2]....
        /*004c*/ 	.word	0x00004ae0


	//   ....[3]....
        /*0050*/ 	.word	0x00004b00


	//   ....[4]....
        /*0054*/ 	.word	0x00004b30


	//   ....[5]....
        /*0058*/ 	.word	0x000058a0


	//   ....[6]....
        /*005c*/ 	.word	0x00005950


	//   ....[7]....
        /*0060*/ 	.word	0x000059d0


	//   ....[8]....
        /*0064*/ 	.word	0x00005a90


	//   ....[9]....
        /*0068*/ 	.word	0x00005b70


	//   ....[10]....
        /*006c*/ 	.word	0x00005c00


	//   ....[11]....
        /*0070*/ 	.word	0x00005c90


	//   ....[12]....
        /*0074*/ 	.word	0x00005d90


	//   ....[13]....
        /*0078*/ 	.word	0x00005e20


	//   ....[14]....
        /*007c*/ 	.word	0x00005ec0


	//   ....[15]....
        /*0080*/ 	.word	0x00006010


	//   ....[16]....
        /*0084*/ 	.word	0x00006080


	//----- nvinfo : EIATTR_COOP_GROUP_MASK_REGIDS
	.align		4
.L_39:
        /*0088*/ 	.byte	0x04, 0x29
        /*008a*/ 	.short	(.L_41 - .L_40)


	//   ....[0]....
.L_40:
        /*008c*/ 	.word	0xffffffff


	//   ....[1]....
        /*0090*/ 	.word	0xffffffff


	//   ....[2]....
        /*0094*/ 	.word	0xffffffff


	//   ....[3]....
        /*0098*/ 	.word	0xffffffff


	//   ....[4]....
        /*009c*/ 	.word	0xffffffff


	//   ....[5]....
        /*00a0*/ 	.word	0xffffffff


	//   ....[6]....
        /*00a4*/ 	.word	0xffffffff


	//   ....[7]....
        /*00a8*/ 	.word	0xffffffff


	//   ....[8]....
        /*00ac*/ 	.word	0xffffffff


	//   ....[9]....
        /*00b0*/ 	.word	0xffffffff


	//   ....[10]....
        /*00b4*/ 	.word	0xffffffff


	//   ....[11]....
        /*00b8*/ 	.word	0xffffffff


	//   ....[12]....
        /*00bc*/ 	.word	0xffffffff


	//----- nvinfo : EIATTR_COOP_GROUP_INSTR_OFFSETS
	.align		4
.L_41:
        /*00c0*/ 	.byte	0x04, 0x28
        /*00c2*/ 	.short	(.L_43 - .L_42)


	//   ....[0]....
.L_42:
        /*00c4*/ 	.word	0x000000d0


	//   ....[1]....
        /*00c8*/ 	.word	0x00000540


	//   ....[2]....
        /*00cc*/ 	.word	0x00000830


	//   ....[3]....
        /*00d0*/ 	.word	0x000009d0


	//   ....[4]....
        /*00d4*/ 	.word	0x00000ad0


	//   ....[5]....
        /*00d8*/ 	.word	0x00000c20


	//   ....[6]....
        /*00dc*/ 	.word	0x00000ec0


	//   ....[7]....
        /*00e0*/ 	.word	0x000027b0


	//   ....[8]....
        /*00e4*/ 	.word	0x000039a0


	//   ....[9]....
        /*00e8*/ 	.word	0x00003e70


	//   ....[10]....
        /*00ec*/ 	.word	0x00003ea0


	//   ....[11]....
        /*00f0*/ 	.word	0x000049f0


	//   ....[12]....
        /*00f4*/ 	.word	0x00004c00


	//----- nvinfo : EIATTR_VRC_CTA_INIT_COUNT
	.align		4
.L_43:
        /*00f8*/ 	.byte	0x02, 0x4a
        /*00fa*/ 	.byte	0x80
	.zero		1


	//----- nvinfo : EIATTR_SYSCALL_OFFSETS
	.align		4
        /*00fc*/ 	.byte	0x04, 0x46
        /*00fe*/ 	.short	(.L_45 - .L_44)


	//   ....[0]....
.L_44:
        /*0100*/ 	.word	0x00006c60


	//   ....[1]....
        /*0104*/ 	.word	0x00006d50


	//   ....[2]....
        /*0108*/ 	.word	0x000076c0


	//   ....[3]....
        /*010c*/ 	.word	0x00008030


	//   ....[4]....
        /*0110*/ 	.word	0x00008910


	//   ....[5]....
        /*0114*/ 	.word	0x000091e0


	//----- nvinfo : EIATTR_MBARRIER_INSTR_OFFSETS
	.align		4
.L_45:
        /*0118*/ 	.byte	0x04, 0x39
        /*011a*/ 	.short	(.L_47 - .L_46)


	//   ....[0]....
.L_46:
        /*011c*/ 	.word	0x00000670
        /*0120*/ 	.word	0x000000ff
        /*0124*/ 	.word	0x00000000
        /*0128*/ 	.short	0x0100
        /*012a*/ 	.byte	0x04
	.zero		1


	//   ....[1]....
        /*012c*/ 	.word	0x00000680
        /*0130*/ 	.word	0x000000ff
        /*0134*/ 	.word	0x00000068
        /*0138*/ 	.short	0x0100
        /*013a*/ 	.byte	0x04
	.zero		1


	//   ....[2]....
        /*013c*/ 	.word	0x00000690
        /*0140*/ 	.word	0x000000ff
        /*0144*/ 	.word	0x00000008
        /*0148*/ 	.short	0x0100
        /*014a*/ 	.byte	0x04
	.zero		1


	//   ....[3]....
        /*014c*/ 	.word	0x000006a0
        /*0150*/ 	.word	0x000000ff
        /*0154*/ 	.word	0x00000070
        /*0158*/ 	.short	0x0100
        /*015a*/ 	.byte	0x04
	.zero		1


	//   ....[4]....
        /*015c*/ 	.word	0x000006b0
        /*0160*/ 	.word	0x000000ff
        /*0164*/ 	.word	0x00000010
        /*0168*/ 	.short	0x0100
        /*016a*/ 	.byte	0x04
	.zero		1


	//   ....[5]....
        /*016c*/ 	.word	0x000006c0
        /*0170*/ 	.word	0x000000ff
        /*0174*/ 	.word	0x00000078
        /*0178*/ 	.short	0x0100
        /*017a*/ 	.byte	0x04
	.zero		1


	//   ....[6]....
        /*017c*/ 	.word	0x000006d0
        /*0180*/ 	.word	0x000000ff
        /*0184*/ 	.word	0x00000018
        /*0188*/ 	.short	0x0100
        /*018a*/ 	.byte	0x04
	.zero		1


	//   ....[7]....
        /*018c*/ 	.word	0x000006e0
        /*0190*/ 	.word	0x000000ff
        /*0194*/ 	.word	0x00000080
        /*0198*/ 	.short	0x0100
        /*019a*/ 	.byte	0x04
	.zero		1


	//   ....[8]....
        /*019c*/ 	.word	0x000006f0
        /*01a0*/ 	.word	0x000000ff
        /*01a4*/ 	.word	0x00000020
        /*01a8*/ 	.short	0x0100
        /*01aa*/ 	.byte	0x04
	.zero		1


	//   ....[9]....
        /*01ac*/ 	.word	0x00000700
        /*01b0*/ 	.word	0x000000ff
        /*01b4*/ 	.word	0x00000088
        /*01b8*/ 	.short	0x0100
        /*01ba*/ 	.byte	0x04
	.zero		1


	//   ....[10]....
        /*01bc*/ 	.word	0x00000710
        /*01c0*/ 	.word	0x000000ff
        /*01c4*/ 	.word	0x00000028
        /*01c8*/ 	.short	0x0100
        /*01ca*/ 	.byte	0x04
	.zero		1


	//   ....[11]....
        /*01cc*/ 	.word	0x00000720
        /*01d0*/ 	.word	0x000000ff
        /*01d4*/ 	.word	0x00000090
        /*01d8*/ 	.short	0x0100
        /*01da*/ 	.byte	0x04
	.zero		1


	//   ....[12]....
        /*01dc*/ 	.word	0x00000730
        /*01e0*/ 	.word	0x000000ff
        /*01e4*/ 	.word	0x00000030
        /*01e8*/ 	.short	0x0100
        /*01ea*/ 	.byte	0x04
	.zero		1


	//   ....[13]....
        /*01ec*/ 	.word	0x00000740
        /*01f0*/ 	.word	0x000000ff
        /*01f4*/ 	.word	0x00000098
        /*01f8*/ 	.short	0x0100
        /*01fa*/ 	.byte	0x04
	.zero		1


	//   ....[14]....
        /*01fc*/ 	.word	0x00000750
        /*0200*/ 	.word	0x000000ff
        /*0204*/ 	.word	0x00000038
        /*0208*/ 	.short	0x0100
        /*020a*/ 	.byte	0x04
	.zero		1


	//   ....[15]....
        /*020c*/ 	.word	0x00000760
        /*0210*/ 	.word	0x000000ff
        /*0214*/ 	.word	0x000000a0
        /*0218*/ 	.short	0x0100
        /*021a*/ 	.byte	0x04
	.zero		1


	//   ....[16]....
        /*021c*/ 	.word	0x00000770
        /*0220*/ 	.word	0x000000ff
        /*0224*/ 	.word	0x00000040
        /*0228*/ 	.short	0x0100
        /*022a*/ 	.byte	0x04
	.zero		1


	//   ....[17]....
        /*022c*/ 	.word	0x00000780
        /*0230*/ 	.word	0x000000ff
        /*0234*/ 	.word	0x000000a8
        /*0238*/ 	.short	0x0100
        /*023a*/ 	.byte	0x04
	.zero		1


	//   ....[18]....
        /*023c*/ 	.word	0x00000790
        /*0240*/ 	.word	0x000000ff
        /*0244*/ 	.word	0x00000048
        /*0248*/ 	.short	0x0100
        /*024a*/ 	.byte	0x04
	.zero		1


	//   ....[19]....
        /*024c*/ 	.word	0x000007a0
        /*0250*/ 	.word	0x000000ff
        /*0254*/ 	.word	0x000000b0
        /*0258*/ 	.short	0x0100
        /*025a*/ 	.byte	0x04
	.zero		1


	//   ....[20]....
        /*025c*/ 	.word	0x000007b0
        /*0260*/ 	.word	0x000000ff
        /*0264*/ 	.word	0x00000050
        /*0268*/ 	.short	0x0100
        /*026a*/ 	.byte	0x04
	.zero		1


	//   ....[21]....
        /*026c*/ 	.word	0x000007c0
        /*0270*/ 	.word	0x000000ff
        /*0274*/ 	.word	0x000000b8
        /*0278*/ 	.short	0x0100
        /*027a*/ 	.byte	0x04
	.zero		1


	//   ....[22]....
        /*027c*/ 	.word	0x000007d0
        /*0280*/ 	.word	0x000000ff
        /*0284*/ 	.word	0x00000058
        /*0288*/ 	.short	0x0100
        /*028a*/ 	.byte	0x04
	.zero		1


	//   ....[23]....
        /*028c*/ 	.word	0x000007e0
        /*0290*/ 	.word	0x000000ff
        /*0294*/ 	.word	0x000000c0
        /*0298*/ 	.short	0x0100
        /*029a*/ 	.byte	0x04
	.zero		1


	//   ....[24]....
        /*029c*/ 	.word	0x000007f0
        /*02a0*/ 	.word	0x000000ff
        /*02a4*/ 	.word	0x00000060
        /*02a8*/ 	.short	0x0100
        /*02aa*/ 	.byte	0x04
	.zero		1


	//   ....[25]....
        /*02ac*/ 	.word	0x00000800
        /*02b0*/ 	.word	0x000000ff
        /*02b4*/ 	.word	0x000000c8
        /*02b8*/ 	.short	0x0100
        /*02ba*/ 	.byte	0x04
	.zero		1


	//   ....[26]....
        /*02bc*/ 	.word	0x00000940
        /*02c0*/ 	.word	0x000000ff
        /*02c4*/ 	.word	0x000000d0
        /*02c8*/ 	.short	0x0100
        /*02ca*/ 	.byte	0x04
	.zero		1


	//   ....[27]....
        /*02cc*/ 	.word	0x00000950
        /*02d0*/ 	.word	0x000000ff
        /*02d4*/ 	.word	0x000000f0
        /*02d8*/ 	.short	0x0100
        /*02da*/ 	.byte	0x04
	.zero		1


	//   ....[28]....
        /*02dc*/ 	.word	0x00000960
        /*02e0*/ 	.word	0x000000ff
        /*02e4*/ 	.word	0x000000d8
        /*02e8*/ 	.short	0x0100
        /*02ea*/ 	.byte	0x04
	.zero		1


	//   ....[29]....
        /*02ec*/ 	.word	0x00000970
        /*02f0*/ 	.word	0x000000ff
        /*02f4*/ 	.word	0x000000f8
        /*02f8*/ 	.short	0x0100
        /*02fa*/ 	.byte	0x04
	.zero		1


	//   ....[30]....
        /*02fc*/ 	.word	0x00000980
        /*0300*/ 	.word	0x000000ff
        /*0304*/ 	.word	0x000000e0
        /*0308*/ 	.short	0x0100
        /*030a*/ 	.byte	0x04
	.zero		1


	//   ....[31]....
        /*030c*/ 	.word	0x00000990
        /*0310*/ 	.word	0x000000ff
        /*0314*/ 	.word	0x00000100
        /*0318*/ 	.short	0x0100
        /*031a*/ 	.byte	0x04
	.zero		1


	//   ....[32]....
        /*031c*/ 	.word	0x000009a0
        /*0320*/ 	.word	0x000000ff
        /*0324*/ 	.word	0x000000e8
        /*0328*/ 	.short	0x0100
        /*032a*/ 	.byte	0x04
	.zero		1


	//   ....[33]....
        /*032c*/ 	.word	0x000009b0
        /*0330*/ 	.word	0x000000ff
        /*0334*/ 	.word	0x00000108
        /*0338*/ 	.short	0x0100
        /*033a*/ 	.byte	0x04
	.zero		1


	//   ....[34]....
        /*033c*/ 	.word	0x00000aa0
        /*0340*/ 	.word	0x000000ff
        /*0344*/ 	.word	0x00000110
        /*0348*/ 	.short	0x0100
        /*034a*/ 	.byte	0x04
	.zero		1


	//   ....[35]....
        /*034c*/ 	.word	0x00000ab0
        /*0350*/ 	.word	0x000000ff
        /*0354*/ 	.word	0x00000118
        /*0358*/ 	.short	0x0100
        /*035a*/ 	.byte	0x04
	.zero		1


	//   ....[36]....
        /*035c*/ 	.word	0x00000bf0
        /*0360*/ 	.word	0x000000ff
        /*0364*/ 	.word	0x00000120
        /*0368*/ 	.short	0x0100
        /*036a*/ 	.byte	0x06
	.zero		1


	//   ....[37]....
        /*036c*/ 	.word	0x00000c00
        /*0370*/ 	.word	0x000000ff
        /*0374*/ 	.word	0x00000128
        /*0378*/ 	.short	0x0100
        /*037a*/ 	.byte	0x06
	.zero		1


	//   ....[38]....
        /*037c*/ 	.word	0x00000d40
        /*0380*/ 	.word	0x000000ff
        /*0384*/ 	.word	0x00000130
        /*0388*/ 	.short	0x0100
        /*038a*/ 	.byte	0x04
	.zero		1


	//   ....[39]....
        /*038c*/ 	.word	0x00000d50
        /*0390*/ 	.word	0x000000ff
        /*0394*/ 	.word	0x00000140
        /*0398*/ 	.short	0x0100
        /*039a*/ 	.byte	0x04
	.zero		1


	//   ....[40]....
        /*039c*/ 	.word	0x00000d60
        /*03a0*/ 	.word	0x000000ff
        /*03a4*/ 	.word	0x00000138
        /*03a8*/ 	.short	0x0100
        /*03aa*/ 	.byte	0x04
	.zero		1


	//   ....[41]....
        /*03ac*/ 	.word	0x00000d70
        /*03b0*/ 	.word	0x000000ff
        /*03b4*/ 	.word	0x00000148
        /*03b8*/ 	.short	0x0100
        /*03ba*/ 	.byte	0x04
	.zero		1


	//   ....[42]....
        /*03bc*/ 	.word	0x00000e70
        /*03c0*/ 	.word	0x000000ff
        /*03c4*/ 	.word	0x00000150
        /*03c8*/ 	.short	0x0100
        /*03ca*/ 	.byte	0x06
	.zero		1


	//   ....[43]....
        /*03cc*/ 	.word	0x000019c0
        /*03d0*/ 	.word	0x000000ff
        /*03d4*/ 	.word	0x00000068
        /*03d8*/ 	.short	0x010a
        /*03da*/ 	.byte	0x04
	.zero		1


	//   ....[44]....
        /*03dc*/ 	.word	0x00001d00
        /*03e0*/ 	.word	0x000000ff
        /*03e4*/ 	.word	0x00000068
        /*03e8*/ 	.short	0x010a
        /*03ea*/ 	.byte	0x09
	.zero		1


	//   ....[45]....
        /*03ec*/ 	.word	0x00001eb0
        /*03f0*/ 	.word	0x000000ff
        /*03f4*/ 	.word	0x00000068
        /*03f8*/ 	.short	0x010a
        /*03fa*/ 	.byte	0x08
	.zero		1


	//   ....[46]....
        /*03fc*/ 	.word	0x000020d0
        /*0400*/ 	.word	0x000000ff
        /*0404*/ 	.word	0x00000118
        /*0408*/ 	.short	0x0101
        /*040a*/ 	.byte	0x24
	.zero		1


	//   ....[47]....
        /*040c*/ 	.word	0x00002100
        /*0410*/ 	.word	0x000000ff
        /*0414*/ 	.word	0x00000068
        /*0418*/ 	.short	0x010a
        /*041a*/ 	.byte	0x04
	.zero		1


	//   ....[48]....
        /*041c*/ 	.word	0x000023e0
        /*0420*/ 	.word	0x000000ff
        /*0424*/ 	.word	0x00000068
        /*0428*/ 	.short	0x010a
        /*042a*/ 	.byte	0x09
	.zero		1


	//   ....[49]....
        /*042c*/ 	.word	0x00002590
        /*0430*/ 	.word	0x000000ff
        /*0434*/ 	.word	0x00000068
        /*0438*/ 	.short	0x010a
        /*043a*/ 	.byte	0x08
	.zero		1


	//   ....[50]....
        /*043c*/ 	.word	0x000027c0
        /*0440*/ 	.word	0x000000ff
        /*0444*/ 	.word	0x00000120
        /*0448*/ 	.short	0x010a
        /*044a*/ 	.byte	0x24
	.zero		1


	//   ....[51]....
        /*044c*/ 	.word	0x00002880
        /*0450*/ 	.word	0x000000ff
        /*0454*/ 	.word	0x00000000
        /*0458*/ 	.short	0x0101
        /*045a*/ 	.byte	0x04
	.zero		1


	//   ....[52]....
        /*045c*/ 	.word	0x00002e80
        /*0460*/ 	.word	0x000000ff
        /*0464*/ 	.word	0x00000000
        /*0468*/ 	.short	0x010a
        /*046a*/ 	.byte	0x04
	.zero		1


	//   ....[53]....
        /*046c*/ 	.word	0x00002f20
        /*0470*/ 	.word	0x000000ff
        /*0474*/ 	.word	0x00000000
        /*0478*/ 	.short	0x010a
        /*047a*/ 	.byte	0x05
	.zero		1


	//   ....[54]....
        /*047c*/ 	.word	0x00002fc0
        /*0480*/ 	.word	0x000000ff
        /*0484*/ 	.word	0x00000000
        /*0488*/ 	.short	0x010a
        /*048a*/ 	.byte	0x05
	.zero		1


	//   ....[55]....
        /*048c*/ 	.word	0x00003060
        /*0490*/ 	.word	0x000000ff
        /*0494*/ 	.word	0x00000000
        /*0498*/ 	.short	0x010a
        /*049a*/ 	.byte	0x05
	.zero		1


	//   ....[56]....
        /*049c*/ 	.word	0x00003100
        /*04a0*/ 	.word	0x000000ff
        /*04a4*/ 	.word	0x00000000
        /*04a8*/ 	.short	0x010a
        /*04aa*/ 	.byte	0x05
	.zero		1


	//   ....[57]....
        /*04ac*/ 	.word	0x000031a0
        /*04b0*/ 	.word	0x000000ff
        /*04b4*/ 	.word	0x00000000
        /*04b8*/ 	.short	0x010a
        /*04ba*/ 	.byte	0x05
	.zero		1


	//   ....[58]....
        /*04bc*/ 	.word	0x00003240
        /*04c0*/ 	.word	0x000000ff
        /*04c4*/ 	.word	0x00000000
        /*04c8*/ 	.short	0x010a
        /*04ca*/ 	.byte	0x05
	.zero		1


	//   ....[59]....
        /*04cc*/ 	.word	0x000032e0
        /*04d0*/ 	.word	0x000000ff
        /*04d4*/ 	.word	0x00000000
        /*04d8*/ 	.short	0x010a
        /*04da*/ 	.byte	0x05
	.zero		1


	//   ....[60]....
        /*04dc*/ 	.word	0x00003380
        /*04e0*/ 	.word	0x000000ff
        /*04e4*/ 	.word	0x00000000
        /*04e8*/ 	.short	0x010a
        /*04ea*/ 	.byte	0x05
	.zero		1


	//   ....[61]....
        /*04ec*/ 	.word	0x00003420
        /*04f0*/ 	.word	0x000000ff
        /*04f4*/ 	.word	0x00000000
        /*04f8*/ 	.short	0x010a
        /*04fa*/ 	.byte	0x05
	.zero		1


	//   ....[62]....
        /*04fc*/ 	.word	0x000034c0
        /*0500*/ 	.word	0x000000ff
        /*0504*/ 	.word	0x00000000
        /*0508*/ 	.short	0x010a
        /*050a*/ 	.byte	0x05
	.zero		1


	//   ....[63]....
        /*050c*/ 	.word	0x00003560
        /*0510*/ 	.word	0x000000ff
        /*0514*/ 	.word	0x00000000
        /*0518*/ 	.short	0x010a
        /*051a*/ 	.byte	0x05
	.zero		1


	//   ....[64]....
        /*051c*/ 	.word	0x00003610
        /*0520*/ 	.word	0x00000000
        /*0524*/ 	.word	0x00000000
        /*0528*/ 	.short	0x010a
        /*052a*/ 	.byte	0xff
	.zero		1


	//   ....[65]....
        /*052c*/ 	.word	0x00003760
        /*0530*/ 	.word	0x000000ff
        /*0534*/ 	.word	0x00000128
        /*0538*/ 	.short	0x010a
        /*053a*/ 	.byte	0x04
	.zero		1


	//   ....[66]....
        /*053c*/ 	.word	0x00003800
        /*0540*/ 	.word	0x000000ff
        /*0544*/ 	.word	0x00000120
        /*0548*/ 	.short	0x010a
        /*054a*/ 	.byte	0x04
	.zero		1


	//   ....[67]....
        /*054c*/ 	.word	0x000038a0
        /*0550*/ 	.word	0x000000ff
        /*0554*/ 	.word	0x00000000
        /*0558*/ 	.short	0x0101
        /*055a*/ 	.byte	0x05
	.zero		1


	//   ....[68]....
        /*055c*/ 	.word	0x000038e0
        /*0560*/ 	.word	0x000000ff
        /*0564*/ 	.word	0x00000128
        /*0568*/ 	.short	0x0106
        /*056a*/ 	.byte	0x04
	.zero		1


	//   ....[69]....
        /*056c*/ 	.word	0x00003920
        /*0570*/ 	.word	0x00000000
        /*0574*/ 	.word	0x00000128
        /*0578*/ 	.short	0x010a
        /*057a*/ 	.byte	0xff
	.zero		1


	//   ....[70]....
        /*057c*/ 	.word	0x00003b70
        /*0580*/ 	.word	0x000000ff
        /*0584*/ 	.word	0x00000008
        /*0588*/ 	.short	0x010a
        /*058a*/ 	.byte	0x05
	.zero		1


	//   ....[71]....
        /*058c*/ 	.word	0x00003b90
        /*0590*/ 	.word	0x000000ff
        /*0594*/ 	.word	0x00000008
        /*0598*/ 	.short	0x010a
        /*059a*/ 	.byte	0x05
	.zero		1


	//   ....[72]....
        /*059c*/ 	.word	0x00003d20
        /*05a0*/ 	.word	0x000000ff
        /*05a4*/ 	.word	0x00000008
        /*05a8*/ 	.short	0x010a
        /*05aa*/ 	.byte	0x05
	.zero		1


	//   ....[73]....
        /*05ac*/ 	.word	0x00003d40
        /*05b0*/ 	.word	0x000000ff
        /*05b4*/ 	.word	0x00000008
        /*05b8*/ 	.short	0x010a
        /*05ba*/ 	.byte	0x05
	.zero		1


	//   ....[74]....
        /*05bc*/ 	.word	0x00003e00
        /*05c0*/ 	.word	0x000000ff
        /*05c4*/ 	.word	0x00000000
        /*05c8*/ 	.short	0x0101
        /*05ca*/ 	.byte	0x04
	.zero		1


	//   ....[75]....
        /*05cc*/ 	.word	0x000041a0
        /*05d0*/ 	.word	0x000000ff
        /*05d4*/ 	.word	0x00000120
        /*05d8*/ 	.short	0x010a
        /*05da*/ 	.byte	0x14
	.zero		1


	//   ....[76]....
        /*05dc*/ 	.word	0x00004240
        /*05e0*/ 	.word	0x000000ff
        /*05e4*/ 	.word	0x00000000
        /*05e8*/ 	.short	0x0101
        /*05ea*/ 	.byte	0x22
	.zero		1


	//   ....[77]....
        /*05ec*/ 	.word	0x00004280
        /*05f0*/ 	.word	0x000000ff
        /*05f4*/ 	.word	0x00000140
        /*05f8*/ 	.short	0x010a
        /*05fa*/ 	.byte	0x19
	.zero		1


	//   ....[78]....
        /*05fc*/ 	.word	0x00004320
        /*0600*/ 	.word	0x000000ff
        /*0604*/ 	.word	0x00000000
        /*0608*/ 	.short	0x010a
        /*060a*/ 	.byte	0x04
	.zero		1


	//   ....[79]....
        /*060c*/ 	.word	0x00004370
        /*0610*/ 	.word	0x000000ff
        /*0614*/ 	.word	0x00000000
        /*0618*/ 	.short	0x010a
        /*061a*/ 	.byte	0x12
	.zero		1


	//   ....[80]....
        /*061c*/ 	.word	0x000044c0
        /*0620*/ 	.word	0x000000ff
        /*0624*/ 	.word	0x00000000
        /*0628*/ 	.short	0x010a
        /*062a*/ 	.byte	0x05
	.zero		1


	//   ....[81]....
        /*062c*/ 	.word	0x000047f0
        /*0630*/ 	.word	0x000000ff
        /*0634*/ 	.word	0x00000000
        /*0638*/ 	.short	0x010a
        /*063a*/ 	.byte	0x04
	.zero		1


	//   ....[82]....
        /*063c*/ 	.word	0x00004890
        /*0640*/ 	.word	0x00000000
        /*0644*/ 	.word	0x00000000
        /*0648*/ 	.short	0x010a
        /*064a*/ 	.byte	0xff
	.zero		1


	//   ....[83]....
        /*064c*/ 	.word	0x000048d0
        /*0650*/ 	.word	0x00000000
        /*0654*/ 	.word	0x00000000
        /*0658*/ 	.short	0x010a
        /*065a*/ 	.byte	0xff
	.zero		1


	//   ....[84]....
        /*065c*/ 	.word	0x00004940
        /*0660*/ 	.word	0x000000ff
        /*0664*/ 	.word	0x00000000
        /*0668*/ 	.short	0x0101
        /*066a*/ 	.byte	0x04
	.zero		1


	//   ....[85]....
        /*066c*/ 	.word	0x00004980
        /*0670*/ 	.word	0x000000ff
        /*0674*/ 	.word	0x00000150
        /*0678*/ 	.short	0x010a
        /*067a*/ 	.byte	0x14
	.zero		1


	//   ....[86]....
        /*067c*/ 	.word	0x000049e0
        /*0680*/ 	.word	0x000000ff
        /*0684*/ 	.word	0x00000000
        /*0688*/ 	.short	0x0101
        /*068a*/ 	.byte	0x04
	.zero		1


	//   ....[87]....
        /*068c*/ 	.word	0x00004f50
        /*0690*/ 	.word	0x000000ff
        /*0694*/ 	.word	0x00000120
        /*0698*/ 	.short	0x010a
        /*069a*/ 	.byte	0x2a
	.zero		1


	//   ....[88]....
        /*069c*/ 	.word	0x00004ff0
        /*06a0*/ 	.word	0x000000ff
        /*06a4*/ 	.word	0x00000000
        /*06a8*/ 	.short	0x0101
        /*06aa*/ 	.byte	0x32
	.zero		1


	//   ....[89]....
        /*06ac*/ 	.word	0x00005540
        /*06b0*/ 	.word	0x000000ff
        /*06b4*/ 	.word	0x00000118
        /*06b8*/ 	.short	0x010a
        /*06ba*/ 	.byte	0x2a
	.zero		1


	//   ....[90]....
        /*06bc*/ 	.word	0x000056e0
        /*06c0*/ 	.word	0x000000ff
        /*06c4*/ 	.word	0x000000f0
        /*06c8*/ 	.short	0x010a
        /*06ca*/ 	.byte	0x2a
	.zero		1


	//   ....[91]....
        /*06cc*/ 	.word	0x00005a20
        /*06d0*/ 	.word	0x000000ff
        /*06d4*/ 	.word	0x000000d0
        /*06d8*/ 	.short	0x010b
        /*06da*/ 	.byte	0x2a
	.zero		1


	//   ....[92]....
        /*06dc*/ 	.word	0x00005a30
        /*06e0*/ 	.word	0x000000ff
        /*06e4*/ 	.word	0x00000000
        /*06e8*/ 	.short	0x0101
        /*06ea*/ 	.byte	0x42
	.zero		1


	//   ....[93]....
        /*06ec*/ 	.word	0x00005a50
        /*06f0*/ 	.word	0x000000ff
        /*06f4*/ 	.word	0x000000f8
        /*06f8*/ 	.short	0x010a
        /*06fa*/ 	.byte	0x2a
	.zero		1


	//   ....[94]....
        /*06fc*/ 	.word	0x00005c20
        /*0700*/ 	.word	0x000000ff
        /*0704*/ 	.word	0x000000d8
        /*0708*/ 	.short	0x010b
        /*070a*/ 	.byte	0x2a
	.zero		1


	//   ....[95]....
        /*070c*/ 	.word	0x00005c30
        /*0710*/ 	.word	0x000000ff
        /*0714*/ 	.word	0x00000000
        /*0718*/ 	.short	0x0101
        /*071a*/ 	.byte	0x41
	.zero		1


	//   ....[96]....
        /*071c*/ 	.word	0x00005c50
        /*0720*/ 	.word	0x000000ff
        /*0724*/ 	.word	0x00000100
        /*0728*/ 	.short	0x010a
        /*072a*/ 	.byte	0x2a
	.zero		1


	//   ....[97]....
        /*072c*/ 	.word	0x00005e40
        /*0730*/ 	.word	0x000000ff
        /*0734*/ 	.word	0x000000e0
        /*0738*/ 	.short	0x010b
        /*073a*/ 	.byte	0x2a
	.zero		1


	//   ....[98]....
        /*073c*/ 	.word	0x00005e50
        /*0740*/ 	.word	0x000000ff
        /*0744*/ 	.word	0x00000000
        /*0748*/ 	.short	0x0101
        /*074a*/ 	.byte	0x40
	.zero		1


	//   ....[99]....
        /*074c*/ 	.word	0x00005e60
        /*0750*/ 	.word	0x000000ff
        /*0754*/ 	.word	0x00000108
        /*0758*/ 	.short	0x010a
        /*075a*/ 	.byte	0x2a
	.zero		1


	//   ....[100]....
        /*075c*/ 	.word	0x000060a0
        /*0760*/ 	.word	0x000000ff
        /*0764*/ 	.word	0x000000e8
        /*0768*/ 	.short	0x010b
        /*076a*/ 	.byte	0x2a
	.zero		1


	//   ....[101]....
        /*076c*/ 	.word	0x000060b0
        /*0770*/ 	.word	0x000000ff
        /*0774*/ 	.word	0x00000000
        /*0778*/ 	.short	0x0101
        /*077a*/ 	.byte	0x33
	.zero		1


	//   ....[102]....
        /*077c*/ 	.word	0x000060f0
        /*0780*/ 	.word	0x000000ff
        /*0784*/ 	.word	0x000000f0
        /*0788*/ 	.short	0x010a
        /*078a*/ 	.byte	0x2a
	.zero		1


	//   ....[103]....
        /*078c*/ 	.word	0x00006110
        /*0790*/ 	.word	0x000000ff
        /*0794*/ 	.word	0x000000f8
        /*0798*/ 	.short	0x010a
        /*079a*/ 	.byte	0x2a
	.zero		1


	//   ....[104]....
        /*079c*/ 	.word	0x00006130
        /*07a0*/ 	.word	0x000000ff
        /*07a4*/ 	.word	0x00000100
        /*07a8*/ 	.short	0x010a
        /*07aa*/ 	.byte	0x2a
	.zero		1


	//   ....[105]....
        /*07ac*/ 	.word	0x00006170
        /*07b0*/ 	.word	0x00000000
        /*07b4*/ 	.word	0x00000108
        /*07b8*/ 	.short	0x010a
        /*07ba*/ 	.byte	0xff
	.zero		1


	//   ....[106]....
        /*07bc*/ 	.word	0x00006500
        /*07c0*/ 	.word	0x000000ff
        /*07c4*/ 	.word	0x00000120
        /*07c8*/ 	.short	0x010a
        /*07ca*/ 	.byte	0x2c
	.zero		1


	//   ....[107]....
        /*07cc*/ 	.word	0x000065d0
        /*07d0*/ 	.word	0x000000ff
        /*07d4*/ 	.word	0x00000000
        /*07d8*/ 	.short	0x0101
        /*07da*/ 	.byte	0x04
	.zero		1


	//   ....[108]....
        /*07dc*/ 	.word	0x00007210
        /*07e0*/ 	.word	0x000000ff
        /*07e4*/ 	.word	0x000000d0
        /*07e8*/ 	.short	0x010a
        /*07ea*/ 	.byte	0x2c
	.zero		1


	//   ....[109]....
        /*07ec*/ 	.word	0x000072c0
        /*07f0*/ 	.word	0x00000040
        /*07f4*/ 	.word	0x00000130
        /*07f8*/ 	.short	0x010a
        /*07fa*/ 	.byte	0xff
	.zero		1


	//   ....[110]....
        /*07fc*/ 	.word	0x000074d0
        /*0800*/ 	.word	0x000000ff
        /*0804*/ 	.word	0x000000d0
        /*0808*/ 	.short	0x010a
        /*080a*/ 	.byte	0x2c
	.zero		1


	//   ....[111]....
        /*080c*/ 	.word	0x000075a0
        /*0810*/ 	.word	0x00000040
        /*0814*/ 	.word	0x00000130
        /*0818*/ 	.short	0x010a
        /*081a*/ 	.byte	0xff
	.zero		1


	//   ....[112]....
        /*081c*/ 	.word	0x00007da0
        /*0820*/ 	.word	0x00000000
        /*0824*/ 	.word	0x00000000
        /*0828*/ 	.short	0x0101
        /*082a*/ 	.byte	0xff
	.zero		1


	//   ....[113]....
        /*082c*/ 	.word	0x00007db0
        /*0830*/ 	.word	0x00000004
        /*0834*/ 	.word	0x000000d0
        /*0838*/ 	.short	0x010a
        /*083a*/ 	.byte	0xff
	.zero		1


	//   ....[114]....
        /*083c*/ 	.word	0x00007e70
        /*0840*/ 	.word	0x00000004
        /*0844*/ 	.word	0x000000d0
        /*0848*/ 	.short	0x010a
        /*084a*/ 	.byte	0xff
	.zero		1


	//   ....[115]....
        /*084c*/ 	.word	0x00008680
        /*0850*/ 	.word	0x00000000
        /*0854*/ 	.word	0x00000000
        /*0858*/ 	.short	0x0101
        /*085a*/ 	.byte	0xff
	.zero		1


	//   ....[116]....
        /*085c*/ 	.word	0x000086a0
        /*0860*/ 	.word	0x00000002
        /*0864*/ 	.word	0x000000d0
        /*0868*/ 	.short	0x010a
        /*086a*/ 	.byte	0xff
	.zero		1


	//   ....[117]....
        /*086c*/ 	.word	0x00008750
        /*0870*/ 	.word	0x00000002
        /*0874*/ 	.word	0x000000d0
        /*0878*/ 	.short	0x010a
        /*087a*/ 	.byte	0xff
	.zero		1


	//   ....[118]....
        /*087c*/ 	.word	0x00008f50
        /*0880*/ 	.word	0x00000000
        /*0884*/ 	.word	0x00000000
        /*0888*/ 	.short	0x0101
        /*088a*/ 	.byte	0xff
	.zero		1


	//   ....[119]....
        /*088c*/ 	.word	0x00008f70
        /*0890*/ 	.word	0x00000003
        /*0894*/ 	.word	0x000000d0
        /*0898*/ 	.short	0x010a
        /*089a*/ 	.byte	0xff
	.zero		1


	//   ....[120]....
        /*089c*/ 	.word	0x00009020
        /*08a0*/ 	.word	0x00000003
        /*08a4*/ 	.word	0x000000d0
        /*08a8*/ 	.short	0x010a
        /*08aa*/ 	.byte	0xff
	.zero		1


	//   ....[121]....
        /*08ac*/ 	.word	0x000092d0
        /*08b0*/ 	.word	0x00000040
        /*08b4*/ 	.word	0x00000000
        /*08b8*/ 	.short	0x0101
        /*08ba*/ 	.byte	0xff
	.zero		1


	//   ....[122]....
        /*08bc*/ 	.word	0x00009870
        /*08c0*/ 	.word	0x00000000
        /*08c4*/ 	.word	0x00000000
        /*08c8*/ 	.short	0x0101
        /*08ca*/ 	.byte	0xff
	.zero		1


	//   ....[123]....
        /*08cc*/ 	.word	0x00009af0
        /*08d0*/ 	.word	0x000000ff
        /*08d4*/ 	.word	0x00000000
        /*08d8*/ 	.short	0x0101
        /*08da*/ 	.byte	0x04
	.zero		1


	//   ....[124]....
        /*08dc*/ 	.word	0x00009b20
        /*08e0*/ 	.word	0x00000000
        /*08e4*/ 	.word	0x00000068
        /*08e8*/ 	.short	0x010a
        /*08ea*/ 	.byte	0xff
	.zero		1


	//   ....[125]....
        /*08ec*/ 	.word	0x00009b80
        /*08f0*/ 	.word	0x00000000
        /*08f4*/ 	.word	0x00000068
        /*08f8*/ 	.short	0x010a
        /*08fa*/ 	.byte	0xff
	.zero		1


	//   ....[126]....
        /*08fc*/ 	.word	0x00009be0
        /*0900*/ 	.word	0x00000000
        /*0904*/ 	.word	0x00000120
        /*0908*/ 	.short	0x010a
        /*090a*/ 	.byte	0xff
	.zero		1


	//   ....[127]....
        /*090c*/ 	.word	0x00009c40
        /*0910*/ 	.word	0x00000000
        /*0914*/ 	.word	0x00000000
        /*0918*/ 	.short	0x010a
        /*091a*/ 	.byte	0xff
	.zero		1


	//   ....[128]....
        /*091c*/ 	.word	0x00009ca0
        /*0920*/ 	.word	0x00000000
        /*0924*/ 	.word	0x00000000
        /*0928*/ 	.short	0x010a
        /*092a*/ 	.byte	0xff
	.zero		1


	//   ....[129]....
        /*092c*/ 	.word	0x00009d00
        /*0930*/ 	.word	0x00000000
        /*0934*/ 	.word	0x00000000
        /*0938*/ 	.short	0x010a
        /*093a*/ 	.byte	0xff
	.zero		1


	//   ....[130]....
        /*093c*/ 	.word	0x00009d60
        /*0940*/ 	.word	0x00000000
        /*0944*/ 	.word	0x00000000
        /*0948*/ 	.short	0x010a
        /*094a*/ 	.byte	0xff
	.zero		1


	//   ....[131]....
        /*094c*/ 	.word	0x00009dc0
        /*0950*/ 	.word	0x00000000
        /*0954*/ 	.word	0x00000000
        /*0958*/ 	.short	0x010a
        /*095a*/ 	.byte	0xff
	.zero		1


	//   ....[132]....
        /*095c*/ 	.word	0x00009e20
        /*0960*/ 	.word	0x00000000
        /*0964*/ 	.word	0x00000000
        /*0968*/ 	.short	0x010a
        /*096a*/ 	.byte	0xff
	.zero		1


	//   ....[133]....
        /*096c*/ 	.word	0x00009e80
        /*0970*/ 	.word	0x00000000
        /*0974*/ 	.word	0x00000000
        /*0978*/ 	.short	0x010a
        /*097a*/ 	.byte	0xff
	.zero		1


	//   ....[134]....
        /*097c*/ 	.word	0x00009ee0
        /*0980*/ 	.word	0x00000000
        /*0984*/ 	.word	0x00000000
        /*0988*/ 	.short	0x010a
        /*098a*/ 	.byte	0xff
	.zero		1


	//   ....[135]....
        /*098c*/ 	.word	0x00009f40
        /*0990*/ 	.word	0x00000000
        /*0994*/ 	.word	0x00000000
        /*0998*/ 	.short	0x010a
        /*099a*/ 	.byte	0xff
	.zero		1


	//   ....[136]....
        /*099c*/ 	.word	0x00009fa0
        /*09a0*/ 	.word	0x00000000
        /*09a4*/ 	.word	0x00000000
        /*09a8*/ 	.short	0x010a
        /*09aa*/ 	.byte	0xff
	.zero		1


	//   ....[137]....
        /*09ac*/ 	.word	0x0000a000
        /*09b0*/ 	.word	0x00000000
        /*09b4*/ 	.word	0x00000000
        /*09b8*/ 	.short	0x010a
        /*09ba*/ 	.byte	0xff
	.zero		1


	//   ....[138]....
        /*09bc*/ 	.word	0x0000a060
        /*09c0*/ 	.word	0x00000000
        /*09c4*/ 	.word	0x00000000
        /*09c8*/ 	.short	0x010a
        /*09ca*/ 	.byte	0xff
	.zero		1


	//   ....[139]....
        /*09cc*/ 	.word	0x0000a0c0
        /*09d0*/ 	.word	0x00000004
        /*09d4*/ 	.word	0x00000128
        /*09d8*/ 	.short	0x010a
        /*09da*/ 	.byte	0xff
	.zero		1


	//   ....[140]....
        /*09dc*/ 	.word	0x0000a120
        /*09e0*/ 	.word	0x00000004
        /*09e4*/ 	.word	0x00000120
        /*09e8*/ 	.short	0x010a
        /*09ea*/ 	.byte	0xff
	.zero		1


	//   ....[141]....
        /*09ec*/ 	.word	0x0000a180
        /*09f0*/ 	.word	0x00000005
        /*09f4*/ 	.word	0x00000008
        /*09f8*/ 	.short	0x010a
        /*09fa*/ 	.byte	0xff
	.zero		1


	//   ....[142]....
        /*09fc*/ 	.word	0x0000a260
        /*0a00*/ 	.word	0x00000003
        /*0a04*/ 	.word	0x00000008
        /*0a08*/ 	.short	0x010a
        /*0a0a*/ 	.byte	0xff
	.zero		1


	//   ....[143]....
        /*0a0c*/ 	.word	0x0000a2c0
        /*0a10*/ 	.word	0x00000004
        /*0a14*/ 	.word	0x00000120
        /*0a18*/ 	.short	0x010a
        /*0a1a*/ 	.byte	0xff
	.zero		1


	//   ....[144]....
        /*0a1c*/ 	.word	0x0000a320
        /*0a20*/ 	.word	0x00000004
        /*0a24*/ 	.word	0x00000140
        /*0a28*/ 	.short	0x010a
        /*0a2a*/ 	.byte	0xff
	.zero		1


	//   ....[145]....
        /*0a2c*/ 	.word	0x0000a380
        /*0a30*/ 	.word	0x00000004
        /*0a34*/ 	.word	0x00000000
        /*0a38*/ 	.short	0x010a
        /*0a3a*/ 	.byte	0xff
	.zero		1


	//   ....[146]....
        /*0a3c*/ 	.word	0x0000a3e0
        /*0a40*/ 	.word	0x00000000
        /*0a44*/ 	.word	0x00000000
        /*0a48*/ 	.short	0x010a
        /*0a4a*/ 	.byte	0xff
	.zero		1


	//   ....[147]....
        /*0a4c*/ 	.word	0x0000a440
        /*0a50*/ 	.word	0x00000000
        /*0a54*/ 	.word	0x00000150
        /*0a58*/ 	.short	0x010a
        /*0a5a*/ 	.byte	0xff
	.zero		1


	//   ....[148]....
        /*0a5c*/ 	.word	0x0000a4a0
        /*0a60*/ 	.word	0x00000000
        /*0a64*/ 	.word	0x00000120
        /*0a68*/ 	.short	0x010a
        /*0a6a*/ 	.byte	0xff
	.zero		1


	//   ....[149]....
        /*0a6c*/ 	.word	0x0000a500
        /*0a70*/ 	.word	0x00000000
        /*0a74*/ 	.word	0x00000118
        /*0a78*/ 	.short	0x010a
        /*0a7a*/ 	.byte	0xff
	.zero		1


	//   ....[150]....
        /*0a7c*/ 	.word	0x0000a560
        /*0a80*/ 	.word	0x00000002
        /*0a84*/ 	.word	0x000000f0
        /*0a88*/ 	.short	0x010a
        /*0a8a*/ 	.byte	0xff
	.zero		1


	//   ....[151]....
        /*0a8c*/ 	.word	0x0000a5c0
        /*0a90*/ 	.word	0x00000002
        /*0a94*/ 	.word	0x000000f8
        /*0a98*/ 	.short	0x010a
        /*0a9a*/ 	.byte	0xff
	.zero		1


	//   ....[152]....
        /*0a9c*/ 	.word	0x0000a620
        /*0aa0*/ 	.word	0x00000002
        /*0aa4*/ 	.word	0x00000100
        /*0aa8*/ 	.short	0x010a
        /*0aaa*/ 	.byte	0xff
	.zero		1


	//   ....[153]....
        /*0aac*/ 	.word	0x0000a680
        /*0ab0*/ 	.word	0x00000000
        /*0ab4*/ 	.word	0x00000108
        /*0ab8*/ 	.short	0x010a
        /*0aba*/ 	.byte	0xff
	.zero		1


	//   ....[154]....
        /*0abc*/ 	.word	0x0000a6e0
        /*0ac0*/ 	.word	0x00000000
        /*0ac4*/ 	.word	0x000000f0
        /*0ac8*/ 	.short	0x010a
        /*0aca*/ 	.byte	0xff
	.zero		1


	//   ....[155]....
        /*0acc*/ 	.word	0x0000a740
        /*0ad0*/ 	.word	0x00000000
        /*0ad4*/ 	.word	0x000000f8
        /*0ad8*/ 	.short	0x010a
        /*0ada*/ 	.byte	0xff
	.zero		1


	//   ....[156]....
        /*0adc*/ 	.word	0x0000a7a0
        /*0ae0*/ 	.word	0x00000000
        /*0ae4*/ 	.word	0x00000100
        /*0ae8*/ 	.short	0x010a
        /*0aea*/ 	.byte	0xff
	.zero		1


	//   ....[157]....
        /*0aec*/ 	.word	0x0000a800
        /*0af0*/ 	.word	0x00000000
        /*0af4*/ 	.word	0x00000120
        /*0af8*/ 	.short	0x010a
        /*0afa*/ 	.byte	0xff
	.zero		1


	//   ....[158]....
        /*0afc*/ 	.word	0x0000a860
        /*0b00*/ 	.word	0x00000002
        /*0b04*/ 	.word	0x000000d0
        /*0b08*/ 	.short	0x010a
        /*0b0a*/ 	.byte	0xff
	.zero		1


	//   ....[159]....
        /*0b0c*/ 	.word	0x0000a8b0
        /*0b10*/ 	.word	0x00000040
        /*0b14*/ 	.word	0x00000130
        /*0b18*/ 	.short	0x010a
        /*0b1a*/ 	.byte	0xff
	.zero		1


	//   ....[160]....
        /*0b1c*/ 	.word	0x0000a900
        /*0b20*/ 	.word	0x00000004
        /*0b24*/ 	.word	0x000000d0
        /*0b28*/ 	.short	0x010a
        /*0b2a*/ 	.byte	0xff
	.zero		1


	//   ....[161]....
        /*0b2c*/ 	.word	0x0000a950
        /*0b30*/ 	.word	0x00000002
        /*0b34*/ 	.word	0x000000d0
        /*0b38*/ 	.short	0x010a
        /*0b3a*/ 	.byte	0xff
	.zero		1


	//   ....[162]....
        /*0b3c*/ 	.word	0x0000a9a0
        /*0b40*/ 	.word	0x00000003
        /*0b44*/ 	.word	0x000000d0
        /*0b48*/ 	.short	0x010a
        /*0b4a*/ 	.byte	0xff
	.zero		1


	//----- nvinfo : EIATTR_NUM_MBARRIERS
	.align		4
.L_47:
        /*0b4c*/ 	.byte	0x03, 0x38
        /*0b4e*/ 	.short	0x002b


	//----- nvinfo : EIATTR_EXIT_INSTR_OFFSETS
	.align		4
        /*0b50*/ 	.byte	0x04, 0x1c
        /*0b52*/ 	.short	(.L_49 - .L_48)


	//   ....[0]....
.L_48:
        /*0b54*/ 	.word	0x00003640


	//   ....[1]....
        /*0b58*/ 	.word	0x000038f0


	//   ....[2]....
        /*0b5c*/ 	.word	0x00003950


	//   ....[3]....
        /*0b60*/ 	.word	0x00004c10


	//   ....[4]....
        /*0b64*/ 	.word	0x000061a0


	//   ....[5]....
        /*0b68*/ 	.word	0x000061e0


	//   ....[6]....
        /*0b6c*/ 	.word	0x000099d0


	//   ....[7]....
        /*0b70*/ 	.word	0x00009a50


	//   ....[8]....
        /*0b74*/ 	.word	0x00009a80


	//   ....[9]....
        /*0b78*/ 	.word	0x00009b00


	//----- nvinfo : EIATTR_MAX_THREADS
	.align		4
.L_49:
        /*0b7c*/ 	.byte	0x04, 0x05
        /*0b7e*/ 	.short	(.L_51 - .L_50)
.L_50:
        /*0b80*/ 	.word	0x00000100
        /*0b84*/ 	.word	0x00000001
        /*0b88*/ 	.word	0x00000001


	//----- nvinfo : EIATTR_CRS_STACK_SIZE
	.align		4
.L_51:
        /*0b8c*/ 	.byte	0x04, 0x1e
        /*0b8e*/ 	.short	(.L_53 - .L_52)
.L_52:
        /*0b90*/ 	.word	0x00000000


	//----- nvinfo : EIATTR_CBANK_PARAM_SIZE
	.align		4
.L_53:
        /*0b94*/ 	.byte	0x03, 0x19
        /*0b96*/ 	.short	0x0900


	//----- nvinfo : EIATTR_PARAM_CBANK
	.align		4
        /*0b98*/ 	.byte	0x04, 0x0a
        /*0b9a*/ 	.short	(.L_55 - .L_54)
	.align		4
.L_54:
        /*0b9c*/ 	.word	index@(.nv.constant0._ZN7cutlass13device_kernelINS_4conv6kernel13ConvUniversalINS1_16ConvProblemShapeILNS1_8OperatorE0ELi3EEENS1_10collective14CollectiveConvINS1_47MainloopSm100TmaUmmaWarpSpecializedImplicitGemmILS5_0ELi13ELi3ELi1ELi2EN4cute5tupleIJNSA_1CILi2EEENSC_ILi1EEESE_EEEEENSB_IJNSC_ILi128EEESH_NSB_IJNSC_ILi64EEEEEEEEENS_6half_tESL_NSA_8TiledMMAINSA_8MMA_AtomIJNSA_26SM100_MMA_F16BF16_2x1SM_SSISL_SL_fLi128ELi128ELNSA_4UMMA5MajorE0ELSQ_0ELNSP_7ScaleInE0ELSR_0EEEEEENSA_6LayoutINSB_IJSE_SE_SE_EEENSB_IJNSC_ILi0EEESW_SW_EEEEENSB_IJNSA_10UnderscoreESZ_SZ_EEEEENS7_6detail27Sm100ImplicitGemmTileTraitsINSA_25SM100_TMA_2SM_LOAD_IM2COLENSA_14ComposedLayoutINSA_7SwizzleILi3ELi4ELi3EEENSA_18smem_ptr_flag_bitsILi16EEENSU_INSB_IJNSC_ILi8EEESI_EEENSB_IJSI_SE_EEEEEEEvEENS13_INSA_18SM100_TMA_2SM_LOADES1E_vEEEENS_8epilogue10collective18CollectiveEpilogueINS1J_23Sm100TmaWarpSpecializedILi4ELi2ELi16ELb1ELb0EEEJNSB_IJSI_SH_SJ_EEENSB_IJNSU_ISI_SE_EENSU_INSB_IJNSC_ILi16EEESD_EEENSB_IJSE_SI_EEEEEEEESL_NSB_IJNSB_IJllllEEESE_SW_EEESL_S1W_NS1J_6fusion15FusionCallbacksIS1N_NS1X_17LinearCombinationISL_fSL_fLNS_15FloatRoundStyleE2EEES1O_S1U_JEEENSA_5SM1004TMEM4LOAD26SM100_TMEM_LOAD_32dp32b16xENSA_20SM90_TMA_LOAD_IM2COLENS15_INS16_ILi1ELi4ELi3EEES19_NSU_INSB_IJS1A_S1Q_EEENSB_IJS1Q_SE_EEEEEEENSA_39AutoVectorizingCopyWithAssumedAlignmentILi128EEENSA_21SM90_TMA_STORE_IM2COLES2C_S2E_S2E_EEEvvEEEEvNT_6ParamsE)
        /*0ba0*/ 	.short	0x0380
        /*0ba2*/ 	.short	0x0900


	//----- nvinfo : EIATTR_SW_WAR
	.align		4
.L_55:
        /*0ba4*/ 	.byte	0x04, 0x36
        /*0ba6*/ 	.short	(.L_57 - .L_56)
.L_56:
        /*0ba8*/ 	.word	0x00000008
.L_57:


//--------------------- .nv.callgraph             --------------------------
	.section	.nv.callgraph,"",@"SHT_CUDA_CALLGRAPH"
	.align	4
	.sectionentsize	8
	.align		4
        /*0000*/ 	.word	0x00000000
	.align		4
        /*0004*/ 	.word	0xffffffff
	.align		4
        /*0008*/ 	.word	index@(_ZN7cutlass13device_kernelINS_4conv6kernel13ConvUniversalINS1_16ConvProblemShapeILNS1_8OperatorE0ELi3EEENS1_10collective14CollectiveConvINS1_47MainloopSm100TmaUmmaWarpSpecializedImplicitGemmILS5_0ELi13ELi3ELi1ELi2EN4cute5tupleIJNSA_1CILi2EEENSC_ILi1EEESE_EEEEENSB_IJNSC_ILi128EEESH_NSB_IJNSC_ILi64EEEEEEEEENS_6half_tESL_NSA_8TiledMMAINSA_8MMA_AtomIJNSA_26SM100_MMA_F16BF16_2x1SM_SSISL_SL_fLi128ELi128ELNSA_4UMMA5MajorE0ELSQ_0ELNSP_7ScaleInE0ELSR_0EEEEEENSA_6LayoutINSB_IJSE_SE_SE_EEENSB_IJNSC_ILi0EEESW_SW_EEEEENSB_IJNSA_10UnderscoreESZ_SZ_EEEEENS7_6detail27Sm100ImplicitGemmTileTraitsINSA_25SM100_TMA_2SM_LOAD_IM2COLENSA_14ComposedLayoutINSA_7SwizzleILi3ELi4ELi3EEENSA_18smem_ptr_flag_bitsILi16EEENSU_INSB_IJNSC_ILi8EEESI_EEENSB_IJSI_SE_EEEEEEEvEENS13_INSA_18SM100_TMA_2SM_LOADES1E_vEEEENS_8epilogue10collective18CollectiveEpilogueINS1J_23Sm100TmaWarpSpecializedILi4ELi2ELi16ELb1ELb0EEEJNSB_IJSI_SH_SJ_EEENSB_IJNSU_ISI_SE_EENSU_INSB_IJNSC_ILi16EEESD_EEENSB_IJSE_SI_EEEEEEEESL_NSB_IJNSB_IJllllEEESE_SW_EEESL_S1W_NS1J_6fusion15FusionCallbacksIS1N_NS1X_17LinearCombinationISL_fSL_fLNS_15FloatRoundStyleE2EEES1O_S1U_JEEENSA_5SM1004TMEM4LOAD26SM100_TMEM_LOAD_32dp32b16xENSA_20SM90_TMA_LOAD_IM2COLENS15_INS16_ILi1ELi4ELi3EEES19_NSU_INSB_IJS1A_S1Q_EEENSB_IJS1Q_SE_EEEEEEENSA_39AutoVectorizingCopyWithAssumedAlignmentILi128EEENSA_21SM90_TMA_STORE_IM2COLES2C_S2E_S2E_EEEvvEEEEvNT_6ParamsE)
	.align		4
        /*000c*/ 	.word	index@(__assertfail)
	.align		4
        /*0010*/ 	.word	0x00000000
	.align		4
        /*0014*/ 	.word	0xfffffffe
	.align		4
        /*0018*/ 	.word	0x00000000
	.align		4
        /*001c*/ 	.word	0xfffffffd
	.align		4
        /*0020*/ 	.word	0x00000000
	.align		4
        /*0024*/ 	.word	0xfffffffc


//--------------------- .nv.constant4             --------------------------
	.section	.nv.constant4,"a",@progbits
	.align	8
	.align		8
.nv.constant4:
        /*0000*/ 	.dword	__assertfail
	.align		8
        /*0008*/ 	.dword	__unnamed_1
	.align		8
        /*0010*/ 	.dword	__unnamed_2
	.align		8
        /*0018*/ 	.dword	_ZN39_INTERNAL_e4b92bf1_4_k_cu_9d59570e_40354cuda3std3__45__cpo5beginE
	.align		8
        /*0020*/ 	.dword	_ZN39_INTERNAL_e4b92bf1_4_k_cu_9d59570e_40354cuda3std3__45__cpo3endE
	.align		8
        /*0028*/ 	.dword	_ZN39_INTERNAL_e4b92bf1_4_k_cu_9d59570e_40354cuda3std3__45__cpo6cbeginE
	.align		8
        /*0030*/ 	.dword	_ZN39_INTERNAL_e4b92bf1_4_k_cu_9d59570e_40354cuda3std3__45__cpo4cendE
	.align		8
        /*0038*/ 	.dword	_ZN39_INTERNAL_e4b92bf1_4_k_cu_9d59570e_40354cuda3std3__441_GLOBAL__N__e4b92bf1_4_k_cu_9d59570e_40356ignoreE
	.align		8
        /*0040*/ 	.dword	_ZN39_INTERNAL_e4b92bf1_4_k_cu_9d59570e_40354cuda3std3__419piecewise_constructE
	.align		8
        /*0048*/ 	.dword	_ZN39_INTERNAL_e4b92bf1_4_k_cu_9d59570e_40354cuda3std3__48in_placeE
	.align		8
        /*0050*/ 	.dword	_ZN39_INTERNAL_e4b92bf1_4_k_cu_9d59570e_40354cuda3std6ranges3__45__cpo4swapE
	.align		8
        /*0058*/ 	.dword	_ZN39_INTERNAL_e4b92bf1_4_k_cu_9d59570e_40354cuda3std6ranges3__45__cpo9iter_moveE
	.align		8
        /*0060*/ 	.dword	_ZN39_INTERNAL_e4b92bf1_4_k_cu_9d59570e_40354cute7productE
	.align		8
        /*0068*/ 	.dword	_ZN39_INTERNAL_e4b92bf1_4_k_cu_9d59570e_40354cute1_E
	.align		8
        /*0070*/ 	.dword	$str$27
	.align		8
        /*0078*/ 	.dword	$str$28
	.align		8
        /*0080*/ 	.dword	$str$29
	.align		8
        /*0088*/ 	.dword	$str$30


//--------------------- .text._ZN7cutlass13device_kernelINS_4conv6kernel13ConvUniversalINS1_16ConvProblemShapeILNS1_8OperatorE0ELi3EEENS1_10collective14CollectiveConvINS1_47MainloopSm100TmaUmmaWarpSpecializedImplicitGemmILS5_0ELi13ELi3ELi1ELi2EN4cute5tupleIJNSA_1CILi2EEENSC_ILi1EEESE_EEEEENSB_IJNSC_ILi128EEESH_NSB_IJNSC_ILi64EEEEEEEEENS_6half_tESL_NSA_8TiledMMAINSA_8MMA_AtomIJNSA_26SM100_MMA_F16BF16_2x1SM_SSISL_SL_fLi128ELi128ELNSA_4UMMA5MajorE0ELSQ_0ELNSP_7ScaleInE0ELSR_0EEEEEENSA_6LayoutINSB_IJSE_SE_SE_EEENSB_IJNSC_ILi0EEESW_SW_EEEEENSB_IJNSA_10UnderscoreESZ_SZ_EEEEENS7_6detail27Sm100ImplicitGemmTileTraitsINSA_25SM100_TMA_2SM_LOAD_IM2COLENSA_14ComposedLayoutINSA_7SwizzleILi3ELi4ELi3EEENSA_18smem_ptr_flag_bitsILi16EEENSU_INSB_IJNSC_ILi8EEESI_EEENSB_IJSI_SE_EEEEEEEvEENS13_INSA_18SM100_TMA_2SM_LOADES1E_vEEEENS_8epilogue10collective18CollectiveEpilogueINS1J_23Sm100TmaWarpSpecializedILi4ELi2ELi16ELb1ELb0EEEJNSB_IJSI_SH_SJ_EEENSB_IJNSU_ISI_SE_EENSU_INSB_IJNSC_ILi16EEESD_EEENSB_IJSE_SI_EEEEEEEESL_NSB_IJNSB_IJllllEEESE_SW_EEESL_S1W_NS1J_6fusion15FusionCallbacksIS1N_NS1X_17LinearCombinationISL_fSL_fLNS_15FloatRoundStyleE2EEES1O_S1U_JEEENSA_5SM1004TMEM4LOAD26SM100_TMEM_LOAD_32dp32b16xENSA_20SM90_TMA_LOAD_IM2COLENS15_INS16_ILi1ELi4ELi3EEES19_NSU_INSB_IJS1A_S1Q_EEENSB_IJS1Q_SE_EEEEEEENSA_39AutoVectorizingCopyWithAssumedAlignmentILi128EEENSA_21SM90_TMA_STORE_IM2COLES2C_S2E_S2E_EEEvvEEEEvNT_6ParamsE --------------------------
	.section	.text._ZN7cutlass13device_kernelINS_4conv6kernel13ConvUniversalINS1_16ConvProblemShapeILNS1_8OperatorE0ELi3EEENS1_10collective14CollectiveConvINS1_47MainloopSm100TmaUmmaWarpSpecializedImplicitGemmILS5_0ELi13ELi3ELi1ELi2EN4cute5tupleIJNSA_1CILi2EEENSC_ILi1EEESE_EEEEENSB_IJNSC_ILi128EEESH_NSB_IJNSC_ILi64EEEEEEEEENS_6half_tESL_NSA_8TiledMMAINSA_8MMA_AtomIJNSA_26SM100_MMA_F16BF16_2x1SM_SSISL_SL_fLi128ELi128ELNSA_4UMMA5MajorE0ELSQ_0ELNSP_7ScaleInE0ELSR_0EEEEEENSA_6LayoutINSB_IJSE_SE_SE_EEENSB_IJNSC_ILi0EEESW_SW_EEEEENSB_IJNSA_10UnderscoreESZ_SZ_EEEEENS7_6detail27Sm100ImplicitGemmTileTraitsINSA_25SM100_TMA_2SM_LOAD_IM2COLENSA_14ComposedLayoutINSA_7SwizzleILi3ELi4ELi3EEENSA_18smem_ptr_flag_bitsILi16EEENSU_INSB_IJNSC_ILi8EEESI_EEENSB_IJSI_SE_EEEEEEEvEENS13_INSA_18SM100_TMA_2SM_LOADES1E_vEEEENS_8epilogue10collective18CollectiveEpilogueINS1J_23Sm100TmaWarpSpecializedILi4ELi2ELi16ELb1ELb0EEEJNSB_IJSI_SH_SJ_EEENSB_IJNSU_ISI_SE_EENSU_INSB_IJNSC_ILi16EEESD_EEENSB_IJSE_SI_EEEEEEEESL_NSB_IJNSB_IJllllEEESE_SW_EEESL_S1W_NS1J_6fusion15FusionCallbacksIS1N_NS1X_17LinearCombinationISL_fSL_fLNS_15FloatRoundStyleE2EEES1O_S1U_JEEENSA_5SM1004TMEM4LOAD26SM100_TMEM_LOAD_32dp32b16xENSA_20SM90_TMA_LOAD_IM2COLENS15_INS16_ILi1ELi4ELi3EEES19_NSU_INSB_IJS1A_S1Q_EEENSB_IJS1Q_SE_EEEEEEENSA_39AutoVectorizingCopyWithAssumedAlignmentILi128EEENSA_21SM90_TMA_STORE_IM2COLES2C_S2E_S2E_EEEvvEEEEvNT_6ParamsE,"ax",@progbits
	.align	128
.text._ZN7cutlass13device_kernelINS_4conv6kernel13ConvUniversalINS1_16ConvProblemShapeILNS1_8OperatorE0ELi3EEENS1_10collective14CollectiveConvINS1_47MainloopSm100TmaUmmaWarpSpecializedImplicitGemmILS5_0ELi13ELi3ELi1ELi2EN4cute5tupleIJNSA_1CILi2EEENSC_ILi1EEESE_EEEEENSB_IJNSC_ILi128EEESH_NSB_IJNSC_ILi64EEEEEEEEENS_6half_tESL_NSA_8TiledMMAINSA_8MMA_AtomIJNSA_26SM100_MMA_F16BF16_2x1SM_SSISL_SL_fLi128ELi128ELNSA_4UMMA5MajorE0ELSQ_0ELNSP_7ScaleInE0ELSR_0EEEEEENSA_6LayoutINSB_IJSE_SE_SE_EEENSB_IJNSC_ILi0EEESW_SW_EEEEENSB_IJNSA_10UnderscoreESZ_SZ_EEEEENS7_6detail27Sm100ImplicitGemmTileTraitsINSA_25SM100_TMA_2SM_LOAD_IM2COLENSA_14ComposedLayoutINSA_7SwizzleILi3ELi4ELi3EEENSA_18smem_ptr_flag_bitsILi16EEENSU_INSB_IJNSC_ILi8EEESI_EEENSB_IJSI_SE_EEEEEEEvEENS13_INSA_18SM100_TMA_2SM_LOADES1E_vEEEENS_8epilogue10collective18CollectiveEpilogueINS1J_23Sm100TmaWarpSpecializedILi4ELi2ELi16ELb1ELb0EEEJNSB_IJSI_SH_SJ_EEENSB_IJNSU_ISI_SE_EENSU_INSB_IJNSC_ILi16EEESD_EEENSB_IJSE_SI_EEEEEEEESL_NSB_IJNSB_IJllllEEESE_SW_EEESL_S1W_NS1J_6fusion15FusionCallbacksIS1N_NS1X_17LinearCombinationISL_fSL_fLNS_15FloatRoundStyleE2EEES1O_S1U_JEEENSA_5SM1004TMEM4LOAD26SM100_TMEM_LOAD_32dp32b16xENSA_20SM90_TMA_LOAD_IM2COLENS15_INS16_ILi1ELi4ELi3EEES19_NSU_INSB_IJS1A_S1Q_EEENSB_IJS1Q_SE_EEEEEEENSA_39AutoVectorizingCopyWithAssumedAlignmentILi128EEENSA_21SM90_TMA_STORE_IM2COLES2C_S2E_S2E_EEEvvEEEEvNT_6ParamsE:
        .type           _ZN7cutlass13device_kernelINS_4conv6kernel13ConvUniversalINS1_16ConvProblemShapeILNS1_8OperatorE0ELi3EEENS1_10collective14CollectiveConvINS1_47MainloopSm100TmaUmmaWarpSpecializedImplicitGemmILS5_0ELi13ELi3ELi1ELi2EN4cute5tupleIJNSA_1CILi2EEENSC_ILi1EEESE_EEEEENSB_IJNSC_ILi128EEESH_NSB_IJNSC_ILi64EEEEEEEEENS_6half_tESL_NSA_8TiledMMAINSA_8MMA_AtomIJNSA_26SM100_MMA_F16BF16_2x1SM_SSISL_SL_fLi128ELi128ELNSA_4UMMA5MajorE0ELSQ_0ELNSP_7ScaleInE0ELSR_0EEEEEENSA_6LayoutINSB_IJSE_SE_SE_EEENSB_IJNSC_ILi0EEESW_SW_EEEEENSB_IJNSA_10UnderscoreESZ_SZ_EEEEENS7_6detail27Sm100ImplicitGemmTileTraitsINSA_25SM100_TMA_2SM_LOAD_IM2COLENSA_14ComposedLayoutINSA_7SwizzleILi3ELi4ELi3EEENSA_18smem_ptr_flag_bitsILi16EEENSU_INSB_IJNSC_ILi8EEESI_EEENSB_IJSI_SE_EEEEEEEvEENS13_INSA_18SM100_TMA_2SM_LOADES1E_vEEEENS_8epilogue10collective18CollectiveEpilogueINS1J_23Sm100TmaWarpSpecializedILi4ELi2ELi16ELb1ELb0EEEJNSB_IJSI_SH_SJ_EEENSB_IJNSU_ISI_SE_EENSU_INSB_IJNSC_ILi16EEESD_EEENSB_IJSE_SI_EEEEEEEESL_NSB_IJNSB_IJllllEEESE_SW_EEESL_S1W_NS1J_6fusion15FusionCallbacksIS1N_NS1X_17LinearCombinationISL_fSL_fLNS_15FloatRoundStyleE2EEES1O_S1U_JEEENSA_5SM1004TMEM4LOAD26SM100_TMEM_LOAD_32dp32b16xENSA_20SM90_TMA_LOAD_IM2COLENS15_INS16_ILi1ELi4ELi3EEES19_NSU_INSB_IJS1A_S1Q_EEENSB_IJS1Q_SE_EEEEEEENSA_39AutoVectorizingCopyWithAssumedAlignmentILi128EEENSA_21SM90_TMA_STORE_IM2COLES2C_S2E_S2E_EEEvvEEEEvNT_6ParamsE,@function
        .size           _ZN7cutlass13device_kernelINS_4conv6kernel13ConvUniversalINS1_16ConvProblemShapeILNS1_8OperatorE0ELi3EEENS1_10collective14CollectiveConvINS1_47MainloopSm100TmaUmmaWarpSpecializedImplicitGemmILS5_0ELi13ELi3ELi1ELi2EN4cute5tupleIJNSA_1CILi2EEENSC_ILi1EEESE_EEEEENSB_IJNSC_ILi128EEESH_NSB_IJNSC_ILi64EEEEEEEEENS_6half_tESL_NSA_8TiledMMAINSA_8MMA_AtomIJNSA_26SM100_MMA_F16BF16_2x1SM_SSISL_SL_fLi128ELi128ELNSA_4UMMA5MajorE0ELSQ_0ELNSP_7ScaleInE0ELSR_0EEEEEENSA_6LayoutINSB_IJSE_SE_SE_EEENSB_IJNSC_ILi0EEESW_SW_EEEEENSB_IJNSA_10UnderscoreESZ_SZ_EEEEENS7_6detail27Sm100ImplicitGemmTileTraitsINSA_25SM100_TMA_2SM_LOAD_IM2COLENSA_14ComposedLayoutINSA_7SwizzleILi3ELi4ELi3EEENSA_18smem_ptr_flag_bitsILi16EEENSU_INSB_IJNSC_ILi8EEESI_EEENSB_IJSI_SE_EEEEEEEvEENS13_INSA_18SM100_TMA_2SM_LOADES1E_vEEEENS_8epilogue10collective18CollectiveEpilogueINS1J_23Sm100TmaWarpSpecializedILi4ELi2ELi16ELb1ELb0EEEJNSB_IJSI_SH_SJ_EEENSB_IJNSU_ISI_SE_EENSU_INSB_IJNSC_ILi16EEESD_EEENSB_IJSE_SI_EEEEEEEESL_NSB_IJNSB_IJllllEEESE_SW_EEESL_S1W_NS1J_6fusion15FusionCallbacksIS1N_NS1X_17LinearCombinationISL_fSL_fLNS_15FloatRoundStyleE2EEES1O_S1U_JEEENSA_5SM1004TMEM4LOAD26SM100_TMEM_LOAD_32dp32b16xENSA_20SM90_TMA_LOAD_IM2COLENS15_INS16_ILi1ELi4ELi3EEES19_NSU_INSB_IJS1A_S1Q_EEENSB_IJS1Q_SE_EEEEEEENSA_39AutoVectorizingCopyWithAssumedAlignmentILi128EEENSA_21SM90_TMA_STORE_IM2COLES2C_S2E_S2E_EEEvvEEEEvNT_6ParamsE,(.L_x_215 - _ZN7cutlass13device_kernelINS_4conv6kernel13ConvUniversalINS1_16ConvProblemShapeILNS1_8OperatorE0ELi3EEENS1_10collective14CollectiveConvINS1_47MainloopSm100TmaUmmaWarpSpecializedImplicitGemmILS5_0ELi13ELi3ELi1ELi2EN4cute5tupleIJNSA_1CILi2EEENSC_ILi1EEESE_EEEEENSB_IJNSC_ILi128EEESH_NSB_IJNSC_ILi64EEEEEEEEENS_6half_tESL_NSA_8TiledMMAINSA_8MMA_AtomIJNSA_26SM100_MMA_F16BF16_2x1SM_SSISL_SL_fLi128ELi128ELNSA_4UMMA5MajorE0ELSQ_0ELNSP_7ScaleInE0ELSR_0EEEEEENSA_6LayoutINSB_IJSE_SE_SE_EEENSB_IJNSC_ILi0EEESW_SW_EEEEENSB_IJNSA_10UnderscoreESZ_SZ_EEEEENS7_6detail27Sm100ImplicitGemmTileTraitsINSA_25SM100_TMA_2SM_LOAD_IM2COLENSA_14ComposedLayoutINSA_7SwizzleILi3ELi4ELi3EEENSA_18smem_ptr_flag_bitsILi16EEENSU_INSB_IJNSC_ILi8EEESI_EEENSB_IJSI_SE_EEEEEEEvEENS13_INSA_18SM100_TMA_2SM_LOADES1E_vEEEENS_8epilogue10collective18CollectiveEpilogueINS1J_23Sm100TmaWarpSpecializedILi4ELi2ELi16ELb1ELb0EEEJNSB_IJSI_SH_SJ_EEENSB_IJNSU_ISI_SE_EENSU_INSB_IJNSC_ILi16EEESD_EEENSB_IJSE_SI_EEEEEEEESL_NSB_IJNSB_IJllllEEESE_SW_EEESL_S1W_NS1J_6fusion15FusionCallbacksIS1N_NS1X_17LinearCombinationISL_fSL_fLNS_15FloatRoundStyleE2EEES1O_S1U_JEEENSA_5SM1004TMEM4LOAD26SM100_TMEM_LOAD_32dp32b16xENSA_20SM90_TMA_LOAD_IM2COLENS15_INS16_ILi1ELi4ELi3EEES19_NSU_INSB_IJS1A_S1Q_EEENSB_IJS1Q_SE_EEEEEEENSA_39AutoVectorizingCopyWithAssumedAlignmentILi128EEENSA_21SM90_TMA_STORE_IM2COLES2C_S2E_S2E_EEEvvEEEEvNT_6ParamsE)
        .other          _ZN7cutlass13device_kernelINS_4conv6kernel13ConvUniversalINS1_16ConvProblemShapeILNS1_8OperatorE0ELi3EEENS1_10collective14CollectiveConvINS1_47MainloopSm100TmaUmmaWarpSpecializedImplicitGemmILS5_0ELi13ELi3ELi1ELi2EN4cute5tupleIJNSA_1CILi2EEENSC_ILi1EEESE_EEEEENSB_IJNSC_ILi128EEESH_NSB_IJNSC_ILi64EEEEEEEEENS_6half_tESL_NSA_8TiledMMAINSA_8MMA_AtomIJNSA_26SM100_MMA_F16BF16_2x1SM_SSISL_SL_fLi128ELi128ELNSA_4UMMA5MajorE0ELSQ_0ELNSP_7ScaleInE0ELSR_0EEEEEENSA_6LayoutINSB_IJSE_SE_SE_EEENSB_IJNSC_ILi0EEESW_SW_EEEEENSB_IJNSA_10UnderscoreESZ_SZ_EEEEENS7_6detail27Sm100ImplicitGemmTileTraitsINSA_25SM100_TMA_2SM_LOAD_IM2COLENSA_14ComposedLayoutINSA_7SwizzleILi3ELi4ELi3EEENSA_18smem_ptr_flag_bitsILi16EEENSU_INSB_IJNSC_ILi8EEESI_EEENSB_IJSI_SE_EEEEEEEvEENS13_INSA_18SM100_TMA_2SM_LOADES1E_vEEEENS_8epilogue10collective18CollectiveEpilogueINS1J_23Sm100TmaWarpSpecializedILi4ELi2ELi16ELb1ELb0EEEJNSB_IJSI_SH_SJ_EEENSB_IJNSU_ISI_SE_EENSU_INSB_IJNSC_ILi16EEESD_EEENSB_IJSE_SI_EEEEEEEESL_NSB_IJNSB_IJllllEEESE_SW_EEESL_S1W_NS1J_6fusion15FusionCallbacksIS1N_NS1X_17LinearCombinationISL_fSL_fLNS_15FloatRoundStyleE2EEES1O_S1U_JEEENSA_5SM1004TMEM4LOAD26SM100_TMEM_LOAD_32dp32b16xENSA_20SM90_TMA_LOAD_IM2COLENS15_INS16_ILi1ELi4ELi3EEES19_NSU_INSB_IJS1A_S1Q_EEENSB_IJS1Q_SE_EEEEEEENSA_39AutoVectorizingCopyWithAssumedAlignmentILi128EEENSA_21SM90_TMA_STORE_IM2COLES2C_S2E_S2E_EEEvvEEEEvNT_6ParamsE,@"STO_CUDA_ENTRY STV_DEFAULT"
_ZN7cutlass13device_kernelINS_4conv6kernel13ConvUniversalINS1_16ConvProblemShapeILNS1_8OperatorE0ELi3EEENS1_10collective14CollectiveConvINS1_47MainloopSm100TmaUmmaWarpSpecializedImplicitGemmILS5_0ELi13ELi3ELi1ELi2EN4cute5tupleIJNSA_1CILi2EEENSC_ILi1EEESE_EEEEENSB_IJNSC_ILi128EEESH_NSB_IJNSC_ILi64EEEEEEEEENS_6half_tESL_NSA_8TiledMMAINSA_8MMA_AtomIJNSA_26SM100_MMA_F16BF16_2x1SM_SSISL_SL_fLi128ELi128ELNSA_4UMMA5MajorE0ELSQ_0ELNSP_7ScaleInE0ELSR_0EEEEEENSA_6LayoutINSB_IJSE_SE_SE_EEENSB_IJNSC_ILi0EEESW_SW_EEEEENSB_IJNSA_10UnderscoreESZ_SZ_EEEEENS7_6detail27Sm100ImplicitGemmTileTraitsINSA_25SM100_TMA_2SM_LOAD_IM2COLENSA_14ComposedLayoutINSA_7SwizzleILi3ELi4ELi3EEENSA_18smem_ptr_flag_bitsILi16EEENSU_INSB_IJNSC_ILi8EEESI_EEENSB_IJSI_SE_EEEEEEEvEENS13_INSA_18SM100_TMA_2SM_LOADES1E_vEEEENS_8epilogue10collective18CollectiveEpilogueINS1J_23Sm100TmaWarpSpecializedILi4ELi2ELi16ELb1ELb0EEEJNSB_IJSI_SH_SJ_EEENSB_IJNSU_ISI_SE_EENSU_INSB_IJNSC_ILi16EEESD_EEENSB_IJSE_SI_EEEEEEEESL_NSB_IJNSB_IJllllEEESE_SW_EEESL_S1W_NS1J_6fusion15FusionCallbacksIS1N_NS1X_17LinearCombinationISL_fSL_fLNS_15FloatRoundStyleE2EEES1O_S1U_JEEENSA_5SM1004TMEM4LOAD26SM100_TMEM_LOAD_32dp32b16xENSA_20SM90_TMA_LOAD_IM2COLENS15_INS16_ILi1ELi4ELi3EEES19_NSU_INSB_IJS1A_S1Q_EEENSB_IJS1Q_SE_EEEEEEENSA_39AutoVectorizingCopyWithAssumedAlignmentILi128EEENSA_21SM90_TMA_STORE_IM2COLES2C_S2E_S2E_EEEvvEEEEvNT_6ParamsE:
[----:B------:R-:W1:Y:S01]  /*0000*/  LDC R1, c[0x0][0x37c] ;  /* 0x0000df00ff017b82 */ /* 0x000e620000000800 */
[----:B------:R-:W2:Y:S01]  /*0010*/  S2R R55, SR_TID.X ;  /* 0x0000000000377919 */ /* 0x000ea20000002100 */
[----:B------:R-:W3:Y:S06]  /*0020*/  LDCU.64 UR8, c[0x0][0x990] ;  /* 0x00013200ff0877ac */ /* 0x000eec0008000a00 */
[----:B------:R-:W4:Y:S01]  /*0030*/  S2UR UR4, SR_CgaCtaId ;  /* 0x00000000000479c3 */ /* 0x000f220000008800 */
[----:B-1----:R-:W-:Y:S01]  /*0040*/  VIADD R1, R1, 0xfffffff8 ;  /* 0xfffffff801017836 */ /* 0x002fe20000000000 */
[----:B------:R-:W-:-:S02]  /*0050*/  PRMT R45, RZ, 0x7610, R45 ;  /* 0x00007610ff2d7816 */ /* 0x000fc4000000002d */
[----:B------:R-:W-:Y:S02]  /*0060*/  ELECT P1, URZ, PT ;  /* 0x0000000000ff782f */ /* 0x000fe40003820000 */
[----:B------:R-:W-:Y:S01]  /*0070*/  R2UR UR43, R1 ;  /* 0x00000000012b72ca */ /* 0x000fe200000e0000 */
[----:B---3--:R-:W-:-:S04]  /*0080*/  UISETP.NE.U32.AND UP0, UPT, UR8, URZ, UPT ;  /* 0x000000ff0800728c */ /* 0x008fc8000bf05070 */
[----:B------:R-:W-:Y:S02]  /*0090*/  UISETP.NE.AND.EX UP0, UPT, UR9, URZ, UPT, UP0 ;  /* 0x000000ff0900728c */ /* 0x000fe4000bf05300 */
[----:B----4-:R-:W-:Y:S02]  /*00a0*/  ULOP3.LUT UR38, UR4, 0x1, URZ, 0xc0, !UPT ;  /* 0x0000000104267892 */ /* 0x010fe4000f8ec0ff */
[----:B------:R-:W-:Y:S01]  /*00b0*/  ULOP3.LUT UR37, UR4, 0x1, URZ, 0x3c, !UPT ;  /* 0x0000000104257892 */ /* 0x000fe2000f8e3cff */
[----:B--2---:R-:W-:-:S05]  /*00c0*/  SHF.R.U32.HI R46, RZ, 0x5, R55 ;  /* 0x00000005ff2e7819 */ /* 0x004fca0000011637 */
[----:B------:R-:W1:Y:S02]  /*00d0*/  SHFL.IDX PT, R0, R46, RZ, 0x1f ;  /* 0x00001fff2e007589 */ /* 0x000e6400000e0000 */
[----:B-1----:R-:W-:Y:S01]  /*00e0*/  R2UR UR18, R0 ;  /* 0x00000000001272ca */ /* 0x002fe200000e0000 */
[----:B------:R-:W-:-:S14]  /*00f0*/  BRA.U UP0, `(.L_x_0) ;  /* 0x0000000100307547 */ /* 0x000fdc000b800000 */
[----:B------:R-:W1:Y:S02]  /*0100*/  LDCU.64 UR4, c[0x0][0x988] ;  /* 0x00013100ff0477ac */ /* 0x000e640008000a00 */
[----:B-1----:R-:W-:-:S04]  /*0110*/  UISETP.NE.U32.AND UP0, UPT, UR4, URZ, UPT ;  /* 0x000000ff0400728c */ /* 0x002fc8000bf05070 */
[----:B------:R-:W-:-:S09]  /*0120*/  UISETP.NE.AND.EX UP0, UPT, UR5, URZ, UPT, UP0 ;  /* 0x000000ff0500728c */ /* 0x000fd2000bf05300 */
[----:B------:R-:W-:Y:S05]  /*0130*/  BRA.U !UP0, `(.L_x_1) ;  /* 0x0000000108147547 */ /* 0x000fea000b800000 */
[----:B------:R-:W1:Y:S01]  /*0140*/  LDC.64 R2, c[0x0][0x988] ;  /* 0x00026200ff027b82 */ /* 0x000e620000000a00 */
[----:B------:R-:W1:Y:S02]  /*0150*/  LDCU.64 UR4, c[0x0][0x358] ;  /* 0x00006b00ff0477ac */ /* 0x000e640008000a00 */
[----:B-1----:R1:W5:Y:S01]  /*0160*/  LDG.E R27, desc[UR4][R2.64] ;  /* 0x00000004021b7981 */ /* 0x002362000c1e1900 */
[----:B------:R-:W-:Y:S01]  /*0170*/  HFMA2 R45, -RZ, RZ, 0, 5.9604644775390625e-08 ;  /* 0x00000001ff2d7431 */ /* 0x000fe200000001ff */
[----:B------:R-:W-:Y:S05]  /*0180*/  BRA `(.L_x_0) ;  /* 0x00000000000c7947 */ /* 0x000fea0003800000 */
.L_x_1:
[----:B------:R-:W1:Y:S01]  /*0190*/  LDCU UR4, c[0x0][0x980] ;  /* 0x00013000ff0477ac */ /* 0x000e620008000800 */
[----:B------:R-:W-:Y:S01]  /*01a0*/  HFMA2 R45, -RZ, RZ, 0, 5.9604644775390625e-08 ;  /* 0x00000001ff2d7431 */ /* 0x000fe200000001ff */
[----:B-1----:R-:W-:-:S07]  /*01b0*/  MOV R27, UR4 ;  /* 0x00000004001b7c02 */ /* 0x002fce0008000f00 */
.L_x_0:
[----:B------:R-:W2:Y:S02]  /*01c0*/  LDCU.64 UR4, c[0x0][0x9b0] ;  /* 0x00013600ff0477ac */ /* 0x000ea40008000a00 */
[----:B--2---:R-:W-:-:S04]  /*01d0*/  UISETP.NE.U32.AND UP0, UPT, UR4, URZ, UPT ;  /* 0x000000ff0400728c */ /* 0x004fc8000bf05070 */
[----:B------:R-:W-:-:S09]  /*01e0*/  UISETP.NE.AND.EX UP0, UPT, UR5, URZ, UPT, UP0 ;  /* 0x000000ff0500728c */ /* 0x000fd2000bf05300 */
[----:B------:R-:W-:Y:S05]  /*01f0*/  BRA.U UP0, `(.L_x_2) ;  /* 0x0000000100287547 */ /* 0x000fea000b800000 */
[----:B------:R-:W2:Y:S02]  /*0200*/  LDCU.64 UR4, c[0x0][0x9a8] ;  /* 0x00013500ff0477ac */ /* 0x000ea40008000a00 */
[----:B--2---:R-:W-:-:S04]  /*0210*/  UISETP.NE.U32.AND UP0, UPT, UR4, URZ, UPT ;  /* 0x000000ff0400728c */ /* 0x004fc8000bf05070 */
[----:B------:R-:W-:-:S09]  /*0220*/  UISETP.NE.AND.EX UP0, UPT, UR5, URZ, UPT, UP0 ;  /* 0x000000ff0500728c */ /* 0x000fd2000bf05300 */
[----:B------:R-:W-:Y:S05]  /*0230*/  BRA.U !UP0, `(.L_x_3) ;  /* 0x0000000108107547 */ /* 0x000fea000b800000 */
[----:B------:R-:W2:Y:S01]  /*0240*/  LDC.64 R24, c[0x0][0x9a8] ;  /* 0x00026a00ff187b82 */ /* 0x000ea20000000a00 */
[----:B------:R-:W2:Y:S02]  /*0250*/  LDCU.64 UR4, c[0x0][0x358] ;  /* 0x00006b00ff0477ac */ /* 0x000ea40008000a00 */
[----:B--2---:R2:W5:Y:S01]  /*0260*/  LDG.E R24, desc[UR4][R24.64] ;  /* 0x0000000418187981 */ /* 0x004562000c1e1900 */
[----:B------:R-:W-:Y:S05]  /*0270*/  BRA `(.L_x_2) ;  /* 0x0000000000087947 */ /* 0x000fea0003800000 */
.L_x_3:
[----:B------:R-:W2:Y:S02]  /*0280*/  LDCU UR4, c[0x0][0x9a0] ;  /* 0x00013400ff0477ac */ /* 0x000ea40008000800 */
[----:B--2---:R-:W-:Y:S02]  /*0290*/  MOV R24, UR4 ;  /* 0x0000000400187c02 */ /* 0x004fe40008000f00 */
.L_x_2:
[----:B------:R-:W-:Y:S01]  /*02a0*/  IMAD.U32 R0, RZ, RZ, UR18 ;  /* 0x00000012ff007e24 */ /* 0x000fe2000f8e00ff */
[----:B------:R-:W-:Y:S04]  /*02b0*/  BSSY.RECONVERGENT B0, `(.L_x_4) ;  /* 0x000000c000007945 */ /* 0x000fe80003800200 */
[C---:B------:R-:W-:Y:S02]  /*02c0*/  ISETP.NE.OR P2, PT, R0.reuse, 0x1, !P1 ;  /* 0x000000010000780c */ /* 0x040fe40004f45670 */
[----:B------:R-:W-:-:S11]  /*02d0*/  ISETP.NE.OR P0, PT, R0, 0x3, !P1 ;  /* 0x000000030000780c */ /* 0x000fd60004f05670 */
[----:B------:R-:W-:Y:S05]  /*02e0*/  @P2 BRA `(.L_x_5) ;  /* 0x0000000000202947 */ /* 0x000fea0003800000 */
[----:B------:R-:W3:Y:S02]  /*02f0*/  LDCU.64 UR4, c[0x0][0x348] ;  /* 0x00006900ff0477ac */ /* 0x000ee40008000a00 */
[----:B---3--:R-:W-:Y:S02]  /*0300*/  UIADD3 UR6, UP1, UPT, UR4, 0x80, URZ ;  /* 0x0000008004067890 */ /* 0x008fe4000ff3e0ff */
[----:B------:R-:W-:Y:S02]  /*0310*/  UIADD3 UR4, UP0, UPT, UR4, 0x200, URZ ;  /* 0x0000020004047890 */ /* 0x000fe4000ff1e0ff */
[----:B------:R-:W-:Y:S02]  /*0320*/  UIADD3.X UR7, UPT, UPT, URZ, UR5, URZ, UP1, !UPT ;  /* 0x00000005ff077290 */ /* 0x000fe40008ffe4ff */
[----:B------:R-:W-:-:S07]  /*0330*/  UIADD3.X UR5, UPT, UPT, URZ, UR5, URZ, UP0, !UPT ;  /* 0x00000005ff057290 */ /* 0x000fce00087fe4ff */
[----:B------:R3:W-:Y:S02]  /*0340*/  UTMACCTL.PF [UR6] ;  /* 0x00000000060079b9 */ /* 0x0007e40008040000 */
[----:B------:R3:W-:Y:S02]  /*0350*/  UTMACCTL.PF [UR4] ;  /* 0x00000000040079b9 */ /* 0x0007e40008040000 */
[----:B---3--:R-:W-:Y:S01]  /*0360*/  NOP ;  /* 0x0000000000007918 */ /* 0x008fe20000000000 */
.L_x_5:
[----:B------:R-:W-:Y:S05]  /*0370*/  BSYNC.RECONVERGENT B0 ;  /* 0x0000000000007941 */ /* 0x000fea0003800200 */
.L_x_4:
[----:B------:R-:W-:Y:S04]  /*0380*/  BSSY.RECONVERGENT B0, `(.L_x_6) ;  /* 0x000000a000007945 */ /* 0x000fe80003800200 */
        /* <DEDUP_REMOVED lines=9> */
.L_x_7:
[----:B------:R-:W-:Y:S05]  /*0420*/  BSYNC.RECONVERGENT B0 ;  /* 0x0000000000007941 */ /* 0x000fea0003800200 */
.L_x_6:
[----:B------:R-:W3:Y:S01]  /*0430*/  LDCU.64 UR4, c[0x0][0x988] ;  /* 0x00013100ff0477ac */ /* 0x000ee20008000a00 */
[----:B------:R-:W-:Y:S02]  /*0440*/  UISETP.EQ.U32.AND UP2, UPT, UR8, URZ, UPT ;  /* 0x000000ff0800728c */ /* 0x000fe4000bf42070 */
[----:B------:R-:W-:Y:S02]  /*0450*/  UPLOP3.LUT UP3, UPT, UPT, UPT, UPT, 0x80, 0x8 ;  /* 0x000000000008789c */ /* 0x000fe40003f6f070 */
[----:B---3--:R-:W-:-:S04]  /*0460*/  UISETP.NE.U32.AND UP0, UPT, UR4, URZ, UPT ;  /* 0x000000ff0400728c */ /* 0x008fc8000bf05070 */
[----:B------:R-:W-:-:S04]  /*0470*/  UISETP.NE.AND.EX UP1, UPT, UR5, URZ, UPT, UP0 ;  /* 0x000000ff0500728c */ /* 0x000fc8000bf25300 */
[----:B------:R-:W-:-:S04]  /*0480*/  UISETP.EQ.OR.EX UP4, UPT, UR9, URZ, !UP1, UP2 ;  /* 0x000000ff0900728c */ /* 0x000fc8000cf82720 */
[----:B------:R-:W-:-:S06]  /*0490*/  UP2UR UR4, UPR, URZ, 0x10 ;  /* 0x00000010ff047883 */ /* 0x000fcc0008000000 */
[----:B------:R-:W-:Y:S01]  /*04a0*/  MOV R49, UR4 ;  /* 0x0000000400317c02 */ /* 0x000fe20008000f00 */
[----:B------:R-:W-:Y:S06]  /*04b0*/  BRA.U !UP4, `(.L_x_8) ;  /* 0x000000010c207547 */ /* 0x000fec000b800000 */
[----:B------:R-:W-:Y:S01]  /*04c0*/  UISETP.NE.U32.AND UP2, UPT, UR8, URZ, UPT ;  /* 0x000000ff0800728c */ /* 0x000fe2000bf45070 */
[----:B-----5:R-:W-:Y:S01]  /*04d0*/  FSETP.NEU.AND P0, PT, R27, RZ, PT ;  /* 0x000000ff1b00720b */ /* 0x020fe20003f0d000 */
[----:B------:R-:W-:Y:S02]  /*04e0*/  USEL UR4, URZ, 0xffffffff, UP1 ;  /* 0xffffffffff047887 */ /* 0x000fe40008800000 */
[----:B------:R-:W-:-:S10]  /*04f0*/  UISETP.NE.AND.EX UP2, UPT, UR9, URZ, UPT, UP2 ;  /* 0x000000ff0900728c */ /* 0x000fd4000bf45320 */
[----:B------:R-:W-:Y:S01]  /*0500*/  VOTEU.ANY UP0, P0 ;  /* 0x0000000000ff7886 */ /* 0x000fe20000000100 */
[----:B------:R-:W-:-:S04]  /*0510*/  @!UP2 USEL UR4, URZ, 0xffffffff, UP0 ;  /* 0xffffffffff04a887 */ /* 0x000fc80008000000 */
[----:B------:R-:W-:-:S04]  /*0520*/  ULOP3.LUT UR4, UR4, 0x1, URZ, 0xc0, !UPT ;  /* 0x0000000104047892 */ /* 0x000fc8000f8ec0ff */
[----:B------:R-:W-:-:S11]  /*0530*/  UISETP.NE.U32.AND UP3, UPT, UR4, 0x1, UPT ;  /* 0x000000010400788c */ /* 0x000fd6000bf65070 */
.L_x_8:
[----:B------:R-:W3:Y:S01]  /*0540*/  SHFL.IDX PT, R0, R46, RZ, 0x1f ;  /* 0x00001fff2e007589 */ /* 0x000ee200000e0000 */
[----:B------:R-:W-:Y:S02]  /*0550*/  UISETP.NE.AND UP5, UPT, UR18, 0x2, UPT ;  /* 0x000000021200788c */ /* 0x000fe4000bfa5270 */
[----:B------:R-:W-:Y:S02]  /*0560*/  UISETP.NE.AND UP0, UPT, UR18, 0x2, UPT ;  /* 0x000000021200788c */ /* 0x000fe4000bf05270 */
[----:B------:R-:W-:Y:S02]  /*0570*/  UISETP.NE.OR UP2, UPT, UR38, URZ, UP5 ;  /* 0x000000ff2600728c */ /* 0x000fe4000af45670 */
[----:B------:R-:W-:-:S04]  /*0580*/  USEL UR69, URZ, 0x1, UP0 ;  /* 0x00000001ff457887 */ /* 0x000fc80008000000 */
[----:B------:R-:W-:Y:S02]  /*0590*/  PLOP3.LUT P3, PT, P1, PT, UP2, 0xae, 0xea ;  /* 0x0000000000ea781c */ /* 0x000fe40000f6f52e */
[----:B---3--:R-:W-:-:S13]  /*05a0*/  ISETP.NE.AND P0, PT, R0, RZ, PT ;  /* 0x000000ff0000720c */ /* 0x008fda0003f05270 */
[----:B------:R-:W-:Y:S05]  /*05b0*/  @P0 BRA `(.L_x_9) ;  /* 0x00000000009c0947 */ /* 0x000fea0003800000 */
[----:B------:R-:W-:Y:S01]  /*05c0*/  ELECT P0, URZ, PT ;  /* 0x0000000000ff782f */ /* 0x000fe20003800000 */
[----:B------:R-:W-:-:S12]  /*05d0*/  BSSY.RECONVERGENT B0, `(.L_x_9) ;  /* 0x0000025000007945 */ /* 0x000fd80003800200 */
[----:B------:R-:W-:Y:S05]  /*05e0*/  @!P0 BRA `(.L_x_10) ;  /* 0x00000000008c8947 */ /* 0x000fea0003800000 */
[----:B------:R-:W3:Y:S01]  /*05f0*/  S2UR UR5, SR_CgaCtaId ;  /* 0x00000000000579c3 */ /* 0x000ee20000008800 */
[----:B------:R-:W-:Y:S01]  /*0600*/  UMOV UR4, 0x400 ;  /* 0x0000040000047882 */ /* 0x000fe20000000000 */
[----:B------:R-:W-:Y:S02]  /*0610*/  UMOV UR6, 0x1 ;  /* 0x0000000100067882 */ /* 0x000fe40000000000 */
[----:B------:R-:W-:-:S04]  /*0620*/  UIADD3 UR6, UPT, UPT, -UR6, 0x100000, URZ ;  /* 0x0010000006067890 */ /* 0x000fc8000fffe1ff */
[----:B------:R-:W-:Y:S02]  /*0630*/  USHF.L.U32 UR7, UR6, 0xb, URZ ;  /* 0x0000000b06077899 */ /* 0x000fe400080006ff */
[----:B------:R-:W-:Y:S02]  /*0640*/  USHF.L.U32 UR6, UR6, 0x1, URZ ;  /* 0x0000000106067899 */ /* 0x000fe400080006ff */
[----:B---3--:R-:W-:Y:S01]  /*0650*/  ULEA UR4, UR5, UR4, 0x18 ;  /* 0x0000000405047291 */ /* 0x008fe2000f8ec0ff */
[----:B------:R-:W3:Y:S11]  /*0660*/  FENCE.VIEW.ASYNC.S ;  /* 0x00000000000073c6 */ /* 0x000ef60000000000 */
[----:B---3--:R3:W4:Y:S01]  /*0670*/  SYNCS.EXCH.64 URZ, [UR4], UR6 ;  /* 0x0000000604ff75b2 */ /* 0x0087220008000100 */
[----:B------:R3:W1:Y:S01]  /*0680*/  SYNCS.EXCH.64 URZ, [UR4+0x68], UR6 ;  /* 0x0000680604ff75b2 */ /* 0x0006620008000100 */
        /* <DEDUP_REMOVED lines=23> */
[----:B------:R3:W1:Y:S02]  /*0800*/  SYNCS.EXCH.64 URZ, [UR4+0xc8], UR6 ;  /* 0x0000c80604ff75b2 */ /* 0x0006640008000100 */
[----:B---34-:R-:W-:Y:S01]  /*0810*/  NOP ;  /* 0x0000000000007918 */ /* 0x018fe20000000000 */
.L_x_10:
[----:B------:R-:W-:Y:S05]  /*0820*/  BSYNC.RECONVERGENT B0 ;  /* 0x0000000000007941 */ /* 0x000fea0003800200 */
.L_x_9:
[----:B------:R-:W3:Y:S01]  /*0830*/  SHFL.IDX PT, R0, R46, RZ, 0x1f ;  /* 0x00001fff2e007589 */ /* 0x000ee200000e0000 */
[----:B------:R-:W-:Y:S01]  /*0840*/  NOP ;  /* 0x0000000000007918 */ /* 0x000fe20000000000 */
[----:B---3--:R-:W-:-:S13]  /*0850*/  ISETP.NE.AND P0, PT, R0, 0x1, PT ;  /* 0x000000010000780c */ /* 0x008fda0003f05270 */
[----:B------:R-:W-:Y:S05]  /*0860*/  @P0 BRA `(.L_x_11) ;  /* 0x0000000000580947 */ /* 0x000fea0003800000 */
[----:B------:R-:W3:Y:S01]  /*0870*/  S2UR UR5, SR_CgaCtaId ;  /* 0x00000000000579c3 */ /* 0x000ee20000008800 */
[----:B------:R-:W-:Y:S01]  /*0880*/  UMOV UR4, 0x400 ;  /* 0x0000040000047882 */ /* 0x000fe20000000000 */
[----:B------:R-:W-:Y:S01]  /*0890*/  UMOV UR8, 0x20 ;  /* 0x0000002000087882 */ /* 0x000fe20000000000 */
[----:B------:R-:W-:Y:S01]  /*08a0*/  UMOV UR6, 0x80 ;  /* 0x0000008000067882 */ /* 0x000fe20000000000 */
[----:B------:R-:W-:-:S04]  /*08b0*/  UIADD3 UR8, UPT, UPT, -UR8, 0x100000, URZ ;  /* 0x0010000008087890 */ /* 0x000fc8000fffe1ff */
[----:B------:R-:W-:Y:S02]  /*08c0*/  USHF.L.U32 UR9, UR8, 0xb, URZ ;  /* 0x0000000b08097899 */ /* 0x000fe400080006ff */
[----:B------:R-:W-:Y:S02]  /*08d0*/  USHF.L.U32 UR8, UR8, 0x1, URZ ;  /* 0x0000000108087899 */ /* 0x000fe400080006ff */
[----:B------:R-:W-:-:S04]  /*08e0*/  UIADD3 UR6, UPT, UPT, -UR6, 0x100000, URZ ;  /* 0x0010000006067890 */ /* 0x000fc8000fffe1ff */
[----:B------:R-:W-:Y:S02]  /*08f0*/  USHF.L.U32 UR7, UR6, 0xb, URZ ;  /* 0x0000000b06077899 */ /* 0x000fe400080006ff */
[----:B------:R-:W-:Y:S01]  /*0900*/  USHF.L.U32 UR6, UR6, 0x1, URZ ;  /* 0x0000000106067899 */ /* 0x000fe200080006ff */
[----:B------:R-:W-:Y:S01]  /*0910*/  ELECT P0, URZ, PT ;  /* 0x0000000000ff782f */ /* 0x000fe20003800000 */
[----:B---3--:R-:W-:Y:S01]  /*0920*/  ULEA UR4, UR5, UR4, 0x18 ;  /* 0x0000000405047291 */ /* 0x008fe2000f8ec0ff */
[----:B------:R-:W3:Y:S11]  /*0930*/  FENCE.VIEW.ASYNC.S ;  /* 0x00000000000073c6 */ /* 0x000ef60000000000 */
[----:B---3--:R3:W4:Y:S01]  /*0940*/  SYNCS.EXCH.64 URZ, [UR4+0xd0], UR8 ;  /* 0x0000d00804ff75b2 */ /* 0x0087220008000100 */
[----:B------:R3:W1:Y:S01]  /*0950*/  SYNCS.EXCH.64 URZ, [UR4+0xf0], UR6 ;  /* 0x0000f00604ff75b2 */ /* 0x0006620008000100 */
[----:B------:R3:W1:Y:S01]  /*0960*/  SYNCS.EXCH.64 URZ, [UR4+0xd8], UR8 ;  /* 0x0000d80804ff75b2 */ /* 0x0006620008000100 */
[----:B------:R3:W1:Y:S01]  /*0970*/  SYNCS.EXCH.64 URZ, [UR4+0xf8], UR6 ;  /* 0x0000f80604ff75b2 */ /* 0x0006620008000100 */
[----:B------:R3:W1:Y:S01]  /*0980*/  SYNCS.EXCH.64 URZ, [UR4+0xe0], UR8 ;  /* 0x0000e00804ff75b2 */ /* 0x0006620008000100 */
[----:B------:R3:W1:Y:S01]  /*0990*/  SYNCS.EXCH.64 URZ, [UR4+0x100], UR6 ;  /* 0x0001000604ff75b2 */ /* 0x0006620008000100 */
[----:B------:R3:W1:Y:S01]  /*09a0*/  SYNCS.EXCH.64 URZ, [UR4+0xe8], UR8 ;  /* 0x0000e80804ff75b2 */ /* 0x0006620008000100 */
[----:B------:R3:W1:Y:S01]  /*09b0*/  SYNCS.EXCH.64 URZ, [UR4+0x108], UR6 ;  /* 0x0001080604ff75b2 */ /* 0x0006620008000100 */
[----:B------:R-:W-:Y:S01]  /*09c0*/  NOP ;  /* 0x0000000000007918 */ /* 0x000fe20000000000 */
.L_x_11:
[----:B------:R-:W2:Y:S01]  /*09d0*/  SHFL.IDX PT, R0, R46, RZ, 0x1f ;  /* 0x00001fff2e007589 */ /* 0x000ea200000e0000 */
[----:B------:R-:W-:Y:S01]  /*09e0*/  NOP ;  /* 0x0000000000007918 */ /* 0x000fe20000000000 */
[----:B--2---:R-:W-:-:S13]  /*09f0*/  ISETP.NE.AND P0, PT, R0, 0x3, PT ;  /* 0x000000030000780c */ /* 0x004fda0003f05270 */
[----:B------:R-:W-:Y:S05]  /*0a00*/  @P0 BRA `(.L_x_12) ;  /* 0x0000000000300947 */ /* 0x000fea0003800000 */
[----:B------:R-:W2:Y:S01]  /*0a10*/  S2UR UR5, SR_CgaCtaId ;  /* 0x00000000000579c3 */ /* 0x000ea20000008800 */
[----:B---3--:R-:W-:Y:S01]  /*0a20*/  UMOV UR4, 0x400 ;  /* 0x0000040000047882 */ /* 0x008fe20000000000 */
[----:B------:R-:W-:Y:S01]  /*0a30*/  UMOV UR6, 0x20 ;  /* 0x0000002000067882 */ /* 0x000fe20000000000 */
[----:B------:R-:W-:Y:S01]  /*0a40*/  ELECT P0, URZ, PT ;  /* 0x0000000000ff782f */ /* 0x000fe20003800000 */
[----:B------:R-:W-:-:S04]  /*0a50*/  UIADD3 UR6, UPT, UPT, -UR6, 0x100000, URZ ;  /* 0x0010000006067890 */ /* 0x000fc8000fffe1ff */
[----:B------:R-:W-:Y:S02]  /*0a60*/  USHF.L.U32 UR7, UR6, 0xb, URZ ;  /* 0x0000000b06077899 */ /* 0x000fe400080006ff */
[----:B------:R-:W-:Y:S02]  /*0a70*/  USHF.L.U32 UR6, UR6, 0x1, URZ ;  /* 0x0000000106067899 */ /* 0x000fe400080006ff */
[----:B--2---:R-:W-:Y:S01]  /*0a80*/  ULEA UR4, UR5, UR4, 0x18 ;  /* 0x0000000405047291 */ /* 0x004fe2000f8ec0ff */
[----:B------:R-:W2:Y:S11]  /*0a90*/  FENCE.VIEW.ASYNC.S ;  /* 0x00000000000073c6 */ /* 0x000eb60000000000 */
[----:B--2---:R2:W3:Y:S01]  /*0aa0*/  SYNCS.EXCH.64 URZ, [UR4+0x110], UR6 ;  /* 0x0001100604ff75b2 */ /* 0x0044e20008000100 */
[----:B------:R2:W1:Y:S01]  /*0ab0*/  SYNCS.EXCH.64 URZ, [UR4+0x118], UR6 ;  /* 0x0001180604ff75b2 */ /* 0x0004620008000100 */
[----:B------:R-:W-:Y:S01]  /*0ac0*/  NOP ;  /* 0x0000000000007918 */ /* 0x000fe20000000000 */
.L_x_12:
[----:B------:R-:W4:Y:S01]  /*0ad0*/  SHFL.IDX PT, R0, R46, RZ, 0x1f ;  /* 0x00001fff2e007589 */ /* 0x000f2200000e0000 */
[----:B------:R-:W-:Y:S01]  /*0ae0*/  NOP ;  /* 0x0000000000007918 */ /* 0x000fe20000000000 */
[----:B----4-:R-:W-:-:S13]  /*0af0*/  ISETP.NE.AND P0, PT, R0, 0x4, PT ;  /* 0x000000040000780c */ /* 0x010fda0003f05270 */
[----:B------:R-:W-:Y:S05]  /*0b00*/  @P0 BRA `(.L_x_13) ;  /* 0x0000000000440947 */ /* 0x000fea0003800000 */
[----:B------:R-:W4:Y:S01]  /*0b10*/  S2UR UR5, SR_CgaCtaId ;  /* 0x00000000000579c3 */ /* 0x000f220000008800 */
[----:B--23--:R-:W-:Y:S01]  /*0b20*/  UMOV UR4, 0x1e0 ;  /* 0x000001e000047882 */ /* 0x00cfe20000000000 */
[----:B------:R-:W-:Y:S01]  /*0b30*/  UMOV UR6, 0x400 ;  /* 0x0000040000067882 */ /* 0x000fe20000000000 */
[----:B------:R-:W-:Y:S01]  /*0b40*/  USEL UR4, UR4, 0x1a0, UP3 ;  /* 0x000001a004047887 */ /* 0x000fe20009800000 */
[----:B------:R-:W-:Y:S01]  /*0b50*/  UMOV UR8, 0x1 ;  /* 0x0000000100087882 */ /* 0x000fe20000000000 */
[----:B------:R-:W-:Y:S01]  /*0b60*/  ELECT P0, URZ, PT ;  /* 0x0000000000ff782f */ /* 0x000fe20003800000 */
[----:B------:R-:W-:-:S04]  /*0b70*/  UIADD3 UR8, UPT, UPT, -UR8, 0x100000, URZ ;  /* 0x0010000008087890 */ /* 0x000fc8000fffe1ff */
[----:B------:R-:W-:Y:S02]  /*0b80*/  USHF.L.U32 UR9, UR8, 0xb, URZ ;  /* 0x0000000b08097899 */ /* 0x000fe400080006ff */
[----:B------:R-:W-:Y:S02]  /*0b90*/  USHF.L.U32 UR8, UR8, 0x1, URZ ;  /* 0x0000000108087899 */ /* 0x000fe400080006ff */
[----:B----4-:R-:W-:Y:S02]  /*0ba0*/  ULEA UR6, UR5, UR6, 0x18 ;  /* 0x0000000605067291 */ /* 0x010fe4000f8ec0ff */
[----:B------:R-:W-:-:S04]  /*0bb0*/  UIADD3 UR4, UPT, UPT, -UR4, 0x100000, URZ ;  /* 0x0010000004047890 */ /* 0x000fc8000fffe1ff */
[----:B------:R-:W-:Y:S02]  /*0bc0*/  USHF.L.U32 UR5, UR4, 0xb, URZ ;  /* 0x0000000b04057899 */ /* 0x000fe400080006ff */
[----:B------:R-:W-:Y:S01]  /*0bd0*/  USHF.L.U32 UR4, UR4, 0x1, URZ ;  /* 0x0000000104047899 */ /* 0x000fe200080006ff */
[----:B------:R-:W2:Y:S03]  /*0be0*/  FENCE.VIEW.ASYNC.S ;  /* 0x00000000000073c6 */ /* 0x000ea60000000000 */
[----:B--2---:R4:W2:Y:S08]  /*0bf0*/  SYNCS.EXCH.64 URZ, [UR6+0x120], UR8 ;  /* 0x0001200806ff75b2 */ /* 0x0048b00008000100 */
[----:B------:R4:W3:Y:S02]  /*0c00*/  SYNCS.EXCH.64 URZ, [UR6+0x128], UR4 ;  /* 0x0001280406ff75b2 */ /* 0x0008e40008000100 */
[----:B----4-:R-:W-:Y:S01]  /*0c10*/  NOP ;  /* 0x0000000000007918 */ /* 0x010fe20000000000 */
.L_x_13:
[----:B------:R-:W4:Y:S01]  /*0c20*/  SHFL.IDX PT, R0, R46, RZ, 0x1f ;  /* 0x00001fff2e007589 */ /* 0x000f2200000e0000 */
[----:B------:R-:W-:Y:S01]  /*0c30*/  ISETP.NE.OR P1, PT, RZ, UR18, !P1 ;  /* 0x00000012ff007c0c */ /* 0x000fe2000cf25670 */
[----:B------:R-:W-:Y:S01]  /*0c40*/  NOP ;  /* 0x0000000000007918 */ /* 0x000fe20000000000 */
[----:B----4-:R-:W-:-:S13]  /*0c50*/  ISETP.NE.AND P0, PT, R0, 0x5, PT ;  /* 0x000000050000780c */ /* 0x010fda0003f05270 */
[----:B------:R-:W-:Y:S05]  /*0c60*/  @P0 BRA `(.L_x_14) ;  /* 0x0000000000480947 */ /* 0x000fea0003800000 */
[----:B------:R-:W4:Y:S01]  /*0c70*/  S2UR UR5, SR_CgaCtaId ;  /* 0x00000000000579c3 */ /* 0x000f220000008800 */
[----:B--23--:R-:W-:Y:S01]  /*0c80*/  UMOV UR4, 0x400 ;  /* 0x0000040000047882 */ /* 0x00cfe20000000000 */
        /* <DEDUP_REMOVED lines=9> */
[----:B----4-:R-:W-:Y:S01]  /*0d20*/  ULEA UR4, UR5, UR4, 0x18 ;  /* 0x0000000405047291 */ /* 0x010fe2000f8ec0ff */
[----:B------:R-:W2:Y:S11]  /*0d30*/  FENCE.VIEW.ASYNC.S ;  /* 0x00000000000073c6 */ /* 0x000eb60000000000 */
[----:B--2---:R4:W2:Y:S01]  /*0d40*/  SYNCS.EXCH.64 URZ, [UR4+0x130], UR6 ;  /* 0x0001300604ff75b2 */ /* 0x0048a20008000100 */
[----:B------:R4:W3:Y:S01]  /*0d50*/  SYNCS.EXCH.64 URZ, [UR4+0x140], UR8 ;  /* 0x0001400804ff75b2 */ /* 0x0008e20008000100 */
[----:B------:R4:W1:Y:S01]  /*0d60*/  SYNCS.EXCH.64 URZ, [UR4+0x138], UR6 ;  /* 0x0001380604ff75b2 */ /* 0x0008620008000100 */
[----:B------:R4:W1:Y:S02]  /*0d70*/  SYNCS.EXCH.64 URZ, [UR4+0x148], UR8 ;  /* 0x0001480804ff75b2 */ /* 0x0008640008000100 */
[----:B----4-:R-:W-:Y:S01]  /*0d80*/  NOP ;  /* 0x0000000000007918 */ /* 0x010fe20000000000 */
.L_x_14:
[----:B--23--:R-:W2:Y:S01]  /*0d90*/  S2UR UR7, SR_CgaCtaId ;  /* 0x00000000000779c3 */ /* 0x00cea20000008800 */
[----:B------:R-:W-:Y:S01]  /*0da0*/  VOTEU.ALL UP0, P1 ;  /* 0x0000000000ff7886 */ /* 0x000fe20000800000 */
[----:B------:R-:W-:Y:S01]  /*0db0*/  UMOV UR4, 0x20 ;  /* 0x0000002000047882 */ /* 0x000fe20000000000 */
[----:B------:R-:W-:Y:S01]  /*0dc0*/  NOP ;  /* 0x0000000000007918 */ /* 0x000fe20000000000 */
[----:B-1----:R-:W-:Y:S01]  /*0dd0*/  LOP3.LUT R3, R55, 0x1f, RZ, 0xc0, !PT ;  /* 0x0000001f37037812 */ /* 0x002fe200078ec0ff */
[----:B------:R-:W-:Y:S01]  /*0de0*/  UISETP.NE.AND UP4, UPT, UR18, URZ, UPT ;  /* 0x000000ff1200728c */ /* 0x000fe2000bf85270 */
[----:B------:R-:W-:Y:S01]  /*0df0*/  @!UP0 UMOV UR6, 0x400 ;  /* 0x0000040000068882 */ /* 0x000fe20000000000 */
[----:B------:R-:W-:-:S04]  /*0e00*/  @!UP0 UIADD3 UR4, UPT, UPT, -UR4, 0x100000, URZ ;  /* 0x0010000004048890 */ /* 0x000fc8000fffe1ff */
[----:B------:R-:W-:Y:S02]  /*0e10*/  @!UP0 USHF.L.U32 UR5, UR4, 0xb, URZ ;  /* 0x0000000b04058899 */ /* 0x000fe400080006ff */
[----:B------:R-:W-:Y:S02]  /*0e20*/  @!UP0 USHF.L.U32 UR4, UR4, 0x1, URZ ;  /* 0x0000000104048899 */ /* 0x000fe400080006ff */
[----:B--2---:R-:W-:Y:S01]  /*0e30*/  @!UP0 ULEA UR6, UR7, UR6, 0x18 ;  /* 0x0000000607068291 */ /* 0x004fe2000f8ec0ff */
[----:B------:R-:W1:Y:S01]  /*0e40*/  LDCU UR7, c[0x0][0x36c] ;  /* 0x00006d80ff0777ac */ /* 0x000e620008000800 */
[----:B------:R-:W-:Y:S01]  /*0e50*/  VOTEU.ALL UP0, P1 ;  /* 0x0000000000ff7886 */ /* 0x000fe20000800000 */
[----:B------:R-:W2:Y:S09]  /*0e60*/  FENCE.VIEW.ASYNC.S ;  /* 0x00000000000073c6 */ /* 0x000eb20000000000 */
[----:B--2---:R2:W3:Y:S01]  /*0e70*/  @!UP0 SYNCS.EXCH.64 URZ, [UR6+0x150], UR4 ;  /* 0x0001500406ff85b2 */ /* 0x0044e20008000100 */
[----:B-1----:R-:W-:-:S09]  /*0e80*/  UISETP.EQ.U32.AND UP6, UPT, UR7, 0x1, UPT ;  /* 0x000000010700788c */ /* 0x002fd2000bfc2070 */
[----:B--2---:R-:W-:Y:S05]  /*0e90*/  BRA.U !UP6, `(.L_x_15) ;  /* 0x000000010e087547 */ /* 0x004fea000b800000 */
[----:B---3--:R-:W-:Y:S01]  /*0ea0*/  UCGABAR_ARV ;  /* 0x00000000000079c7 */ /* 0x008fe20008000000 */
[----:B------:R-:W-:Y:S05]  /*0eb0*/  BRA `(.L_x_16) ;  /* 0x0000000000047947 */ /* 0x000fea0003800000 */
.L_x_15:
[----:B---3--:R-:W-:Y:S01]  /*0ec0*/  NOP ;  /* 0x0000000000007918 */ /* 0x008fe20000000000 */
.L_x_16:
[----:B------:R-:W1:Y:S01]  /*0ed0*/  S2UR UR22, SR_CTAID.X ;  /* 0x00000000001679c3 */ /* 0x000e620000002500 */
[----:B------:R-:W-:-:S05]  /*0ee0*/  CS2R.32 R48, SR_CgaSize ;  /* 0x0000000000307805 */ /* 0x000fca0000008a00 */
[----:B------:R-:W-:-:S05]  /*0ef0*/  IMAD R48, R48, -0xa0, RZ ;  /* 0xffffff6030307824 */ /* 0x000fca00078e02ff */
[----:B------:R-:W-:-:S14]  /*0f00*/  R2UR UR5, R48 ;  /* 0x00000000300572ca */ /* 0x000fdc00000e0000 */
[----:B------:R-:W2:Y:S01]  /*0f10*/  LDCU UR5, c[0x0][UR5+0x2b0] ;  /* 0x00005600050577ac */ /* 0x000ea20008000800 */
[----:B------:R-:W-:-:S05]  /*0f20*/  CS2R.32 R48, SR_CgaSize ;  /* 0x0000000000307805 */ /* 0x000fca0000008a00 */
[----:B------:R-:W-:-:S05]  /*0f30*/  IMAD R48, R48, -0xa0, RZ ;  /* 0xffffff6030307824 */ /* 0x000fca00078e02ff */
[----:B------:R-:W-:-:S14]  /*0f40*/  R2UR UR4, R48 ;  /* 0x00000000300472ca */ /* 0x000fdc00000e0000 */
[----:B------:R-:W3:Y:S01]  /*0f50*/  LDCU UR4, c[0x0][UR4+0x2b4] ;  /* 0x00005680040477ac */ /* 0x000ee20008000800 */
[----:B------:R-:W4:Y:S01]  /*0f60*/  S2UR UR19, SR_CTAID.Y ;  /* 0x00000000001379c3 */ /* 0x000f220000002600 */
[----:B------:R-:W-:-:S05]  /*0f70*/  CS2R.32 R48, SR_CgaSize ;  /* 0x0000000000307805 */ /* 0x000fca0000008a00 */
[----:B------:R-:W-:-:S05]  /*0f80*/  IMAD R48, R48, -0xa0, RZ ;  /* 0xffffff6030307824 */ /* 0x000fca00078e02ff */
[----:B------:R-:W-:-:S14]  /*0f90*/  R2UR UR7, R48 ;  /* 0x00000000300772ca */ /* 0x000fdc00000e0000 */
[----:B------:R-:W3:Y:S01]  /*0fa0*/  LDCU UR7, c[0x0][UR7+0x2a0] ;  /* 0x00005400070777ac */ /* 0x000ee20008000800 */
[----:B------:R-:W-:-:S05]  /*0fb0*/  CS2R.32 R48, SR_CgaSize ;  /* 0x0000000000307805 */ /* 0x000fca0000008a00 */
[----:B------:R-:W-:-:S05]  /*0fc0*/  IMAD R48, R48, -0xa0, RZ ;  /* 0xffffff6030307824 */ /* 0x000fca00078e02ff */
[----:B------:R-:W-:-:S14]  /*0fd0*/  R2UR UR8, R48 ;  /* 0x00000000300872ca */ /* 0x000fdc00000e0000 */
[----:B------:R-:W3:Y:S01]  /*0fe0*/  LDCU UR8, c[0x0][UR8+0x2a4] ;  /* 0x00005480080877ac */ /* 0x000ee20008000800 */
[----:B------:R-:W3:Y:S01]  /*0ff0*/  LDCU UR20, c[0x0][0xc24] ;  /* 0x00018480ff1477ac */ /* 0x000ee20008000800 */
[----:B------:R-:W3:Y:S01]  /*1000*/  LDCU UR39, c[0x0][0xc24] ;  /* 0x00018480ff2777ac */ /* 0x000ee20008000800 */
[----:B-1----:R-:W-:Y:S01]  /*1010*/  I2FP.F32.U32 R2, UR22 ;  /* 0x0000001600027c45 */ /* 0x002fe20008201000 */
[----:B------:R-:W1:Y:S04]  /*1020*/  LDCU UR24, c[0x0][0xc30] ;  /* 0x00018600ff1877ac */ /* 0x000e680008000800 */
[----:B--2---:R-:W-:Y:S01]  /*1030*/  FMUL R2, R2, UR5 ;  /* 0x0000000502027c20 */ /* 0x004fe20008400000 */
[----:B----4-:R-:W-:-:S05]  /*1040*/  I2FP.F32.U32 R0, UR19 ;  /* 0x0000001300007c45 */ /* 0x010fca0008201000 */
[----:B------:R-:W2:Y:S01]  /*1050*/  F2I.U32.TRUNC.NTZ R2, R2 ;  /* 0x0000000200027305 */ /* 0x000ea2000020f000 */
[----:B---3--:R-:W-:-:S07]  /*1060*/  FMUL R0, R0, UR4 ;  /* 0x0000000400007c20 */ /* 0x008fce0008400000 */
[----:B------:R-:W3:Y:S01]  /*1070*/  F2I.U32.TRUNC.NTZ R0, R0 ;  /* 0x0000000000007305 */ /* 0x000ee2000020f000 */
[----:B--2---:R-:W-:Y:S02]  /*1080*/  R2UR UR4, R2 ;  /* 0x00000000020472ca */ /* 0x004fe400000e0000 */
[----:B------:R-:W-:Y:S02]  /*1090*/  PRMT R2, RZ, 0x7610, R2 ;  /* 0x00007610ff027816 */ /* 0x000fe40000000002 */
[----:B---3--:R-:W-:Y:S02]  /*10a0*/  R2UR UR6, R0 ;  /* 0x00000000000672ca */ /* 0x008fe400000e0000 */
[----:B------:R-:W-:-:S07]  /*10b0*/  PRMT R0, RZ, 0x7610, R0 ;  /* 0x00007610ff007816 */ /* 0x000fce0000000000 */
[----:B------:R-:W-:-:S04]  /*10c0*/  UIADD3 UR5, UPT, UPT, -UR4, URZ, URZ ;  /* 0x000000ff04057290 */ /* 0x000fc8000fffe1ff */
[----:B------:R-:W-:Y:S02]  /*10d0*/  UIMAD UR5, UR7, UR5, UR22 ;  /* 0x00000005070572a4 */ /* 0x000fe4000f8e0216 */
[----:B------:R-:W-:-:S04]  /*10e0*/  UIADD3 UR4, UPT, UPT, -UR6, URZ, URZ ;  /* 0x000000ff06047290 */ /* 0x000fc8000fffe1ff */
[----:B------:R-:W-:Y:S01]  /*10f0*/  IMAD.U32 R48, RZ, RZ, UR5 ;  /* 0x00000005ff307e24 */ /* 0x000fe2000f8e00ff */
[----:B------:R-:W-:-:S06]  /*1100*/  UIMAD UR4, UR8, UR4, UR19 ;  /* 0x00000004080472a4 */ /* 0x000fcc000f8e0213 */
[----:B------:R-:W-:Y:S01]  /*1110*/  IMAD.U32 R47, RZ, RZ, UR4 ;  /* 0x00000004ff2f7e24 */ /* 0x000fe2000f8e00ff */
[----:B-1----:R-:W-:Y:S06]  /*1120*/  BRA.U UP4, `(.L_x_17) ;  /* 0x0000000104307547 */ /* 0x002fec000b800000 */
[----:B------:R-:W-:Y:S01]  /*1130*/  R2UR UR5, R47 ;  /* 0x000000002f0572ca */ /* 0x000fe200000e0000 */
[----:B------:R-:W-:Y:S01]  /*1140*/  UMOV UR7, 0x3 ;  /* 0x0000000300077882 */ /* 0x000fe20000000000 */
[----:B------:R-:W-:-:S11]  /*1150*/  R2UR UR4, R48 ;  /* 0x00000000300472ca */ /* 0x000fd600000e0000 */
[----:B------:R-:W-:-:S04]  /*1160*/  UISETP.NE.AND UP0, UPT, UR5, URZ, UPT ;  /* 0x000000ff0500728c */ /* 0x000fc8000bf05270 */
[----:B------:R-:W-:Y:S02]  /*1170*/  UISETP.LT.U32.OR UP0, UPT, UR4, 0x2, !UP0 ;  /* 0x000000020400788c */ /* 0x000fe4000c701470 */
[----:B------:R-:W-:Y:S02]  /*1180*/  ULOP3.LUT UR4, UR4, 0xfffffffe, URZ, 0xc0, !UPT ;  /* 0xfffffffe04047892 */ /* 0x000fe4000f8ec0ff */
[----:B------:R-:W-:Y:S02]  /*1190*/  USEL UR6, URZ, 0x1, !UP0 ;  /* 0x00000001ff067887 */ /* 0x000fe4000c000000 */
[----:B------:R-:W-:Y:S02]  /*11a0*/  USEL UR5, URZ, 0x2, !UP0 ;  /* 0x00000002ff057887 */ /* 0x000fe4000c000000 */
[----:B------:R-:W-:Y:S02]  /*11b0*/  USHF.L.U32 UR4, UR7, UR4, URZ ;  /* 0x0000000407047299 */ /* 0x000fe400080006ff */
[----:B------:R-:W-:-:S04]  /*11c0*/  UIADD3 UR5, UPT, UPT, UR6, UR5, URZ ;  /* 0x0000000506057290 */ /* 0x000fc8000fffe0ff */
[----:B------:R-:W-:Y:S02]  /*11d0*/  IMAD.U32 R0, RZ, RZ, UR4 ;  /* 0x00000004ff007e24 */ /* 0x000fe4000f8e00ff */
[----:B------:R-:W-:-:S07]  /*11e0*/  IMAD.U32 R2, RZ, RZ, UR5 ;  /* 0x00000005ff027e24 */ /* 0x000fce000f8e00ff */
.L_x_17:
[----:B------:R-:W1:Y:S01]  /*11f0*/  S2UR UR48, SR_CTAID.Z ;  /* 0x00000000003079c3 */ /* 0x000e620000002700 */
[----:B------:R-:W-:Y:S01]  /*1200*/  UISETP.GE.AND UP0, UPT, UR20, 0x1, UPT ;  /* 0x000000011400788c */ /* 0x000fe2000bf06270 */
[----:B------:R-:W-:-:S08]  /*1210*/  UMOV UR45, UR22 ;  /* 0x00000016002d7c82 */ /* 0x000fd00008000000 */
[----:B------:R-:W-:Y:S05]  /*1220*/  BRA.U !UP0, `(.L_x_18) ;  /* 0x0000000108d47547 */ /* 0x000fea000b800000 */
[----:B------:R-:W2:Y:S01]  /*1230*/  LDCU.128 UR12, c[0x0][0xc10] ;  /* 0x00018200ff0c77ac */ /* 0x000ea20008000c00 */
[----:B------:R-:W3:Y:S01]  /*1240*/  LDCU UR21, c[0x0][0xc0c] ;  /* 0x00018180ff1577ac */ /* 0x000ee20008000800 */
[----:B------:R-:W4:Y:S01]  /*1250*/  LDCU UR6, c[0x0][0x370] ;  /* 0x00006e00ff0677ac */ /* 0x000f220008000800 */
[----:B------:R-:W1:Y:S01]  /*1260*/  LDCU UR7, c[0x0][0x374] ;  /* 0x00006e80ff0777ac */ /* 0x000e620008000800 */
[----:B------:R-:W1:Y:S01]  /*1270*/  LDCU UR23, c[0x0][0xc20] ;  /* 0x00018400ff1777ac */ /* 0x000e620008000800 */
[----:B--2---:R-:W-:Y:S02]  /*1280*/  UIMAD.WIDE.U32 UR4, UR22, UR12, URZ ;  /* 0x0000000c160472a5 */ /* 0x004fe4000f8e00ff */
[----:B---3--:R-:W-:Y:S01]  /*1290*/  UISETP.NE.AND UP0, UPT, UR21, 0x1, UPT ;  /* 0x000000011500788c */ /* 0x008fe2000bf05270 */
[----:B------:R-:W2:Y:S01]  /*12a0*/  LDCU.64 UR8, c[0x0][0xc28] ;  /* 0x00018500ff0877ac */ /* 0x000ea20008000a00 */
[----:B----4-:R-:W-:-:S03]  /*12b0*/  UIMAD.WIDE.U32 UR10, UR6, UR12, URZ ;  /* 0x0000000c060a72a5 */ /* 0x010fc6000f8e00ff */
[----:B------:R-:W-:Y:S01]  /*12c0*/  UMOV UR4, UR5 ;  /* 0x0000000500047c82 */ /* 0x000fe20008000000 */
[----:B------:R-:W-:Y:S02]  /*12d0*/  UISETP.NE.AND UP2, UPT, UR20, 0x1, UPT ;  /* 0x000000011400788c */ /* 0x000fe4000bf45270 */
[----:B------:R-:W-:Y:S01]  /*12e0*/  USHF.R.U32.HI UR4, URZ, UR13, UR4 ;  /* 0x0000000dff047299 */ /* 0x000fe20008011604 */
[----:B------:R-:W-:Y:S01]  /*12f0*/  UMOV UR10, UR11 ;  /* 0x0000000b000a7c82 */ /* 0x000fe20008000000 */
[----:B------:R-:W-:Y:S02]  /*1300*/  UIMAD.WIDE.U32 UR16, UR19, UR15, URZ ;  /* 0x0000000f131072a5 */ /* 0x000fe4000f8e00ff */
[----:B------:R-:W-:Y:S02]  /*1310*/  USEL UR5, UR22, UR4, !UP0 ;  /* 0x0000000416057287 */ /* 0x000fe4000c000000 */
[----:B------:R-:W-:Y:S02]  /*1320*/  @UP0 USHF.R.U32.HI UR6, URZ, UR13, UR10 ;  /* 0x0000000dff060299 */ /* 0x000fe4000801160a */
[----:B------:R-:W-:-:S02]  /*1330*/  UISETP.NE.AND UP0, UPT, UR14, 0x1, UPT ;  /* 0x000000010e00788c */ /* 0x000fc4000bf05270 */
[----:B-1----:R-:W-:Y:S02]  /*1340*/  UIMAD.WIDE.U32 UR10, UR7, UR15, URZ ;  /* 0x0000000f070a72a5 */ /* 0x002fe4000f8e00ff */
[----:B--2---:R-:W-:Y:S01]  /*1350*/  UIMAD.WIDE.U32 UR12, UR6, UR8, URZ ;  /* 0x00000008060c72a5 */ /* 0x004fe2000f8e00ff */
[----:B------:R-:W-:Y:S01]  /*1360*/  UMOV UR4, UR17 ;  /* 0x0000001100047c82 */ /* 0x000fe20008000000 */
[----:B------:R-:W-:-:S03]  /*1370*/  UIADD3 UR45, UPT, UPT, -UR5, URZ, URZ ;  /* 0x000000ff052d7290 */ /* 0x000fc6000fffe1ff */
[----:B------:R-:W-:Y:S01]  /*1380*/  UMOV UR10, UR11 ;  /* 0x0000000b000a7c82 */ /* 0x000fe20008000000 */
[----:B------:R-:W-:Y:S02]  /*1390*/  USHF.R.U32.HI UR4, URZ, UR23, UR4 ;  /* 0x00000017ff047299 */ /* 0x000fe40008011604 */
[----:B------:R-:W-:Y:S01]  /*13a0*/  @UP0 USHF.R.U32.HI UR7, URZ, UR23, UR10 ;  /* 0x00000017ff070299 */ /* 0x000fe2000801160a */
[----:B------:R-:W-:Y:S01]  /*13b0*/  UMOV UR12, UR13 ;  /* 0x0000000d000c7c82 */ /* 0x000fe20008000000 */
[----:B------:R-:W-:Y:S02]  /*13c0*/  USEL UR4, UR19, UR4, !UP0 ;  /* 0x0000000413047287 */ /* 0x000fe4000c000000 */
[----:B------:R-:W-:Y:S02]  /*13d0*/  UIMAD.WIDE.U32 UR10, UR7, UR8, URZ ;  /* 0x00000008070a72a5 */ /* 0x000fe4000f8e00ff */
[----:B------:R-:W-:Y:S02]  /*13e0*/  @UP2 USHF.R.U32.HI UR6, URZ, UR9, UR12 ;  /* 0x00000009ff062299 */ /* 0x000fe4000801160c */
[----:B------:R-:W-:-:S02]  /*13f0*/  UIMAD.WIDE.U32 UR12, UR4, UR8, URZ ;  /* 0x00000008040c72a5 */ /* 0x000fc4000f8e00ff */
[----:B------:R-:W-:Y:S01]  /*1400*/  UIMAD UR45, UR21, UR45, UR22 ;  /* 0x0000002d152d72a4 */ /* 0x000fe2000f8e0216 */
[----:B------:R-:W-:Y:S02]  /*1410*/  UMOV UR10, UR11 ;  /* 0x0000000b000a7c82 */ /* 0x000fe40008000000 */
[----:B------:R-:W-:Y:S02]  /*1420*/  @UP2 USHF.R.U32.HI UR7, URZ, UR9, UR10 ;  /* 0x00000009ff072299 */ /* 0x000fe4000801160a */
[----:B------:R-:W-:Y:S02]  /*1430*/  UIMAD UR10, UR6, UR20, URZ ;  /* 0x00000014060a72a4 */ /* 0x000fe4000f8e02ff */
[----:B------:R-:W-:-:S04]  /*1440*/  UIMAD UR7, UR7, UR20, URZ ;  /* 0x00000014070772a4 */ /* 0x000fc8000f8e02ff */
[----:B------:R-:W-:-:S03]  /*1450*/  UISETP.GE.AND UP0, UPT, UR4, UR7, UPT ;  /* 0x000000070400728c */ /* 0x000fc6000bf06270 */
[----:B------:R-:W-:Y:S01]  /*1460*/  UMOV UR7, UR13 ;  /* 0x0000000d00077c82 */ /* 0x000fe20008000000 */
[----:B------:R-:W-:Y:S02]  /*1470*/  UISETP.GE.OR UP0, UPT, UR5, UR10, UP0 ;  /* 0x0000000a0500728c */ /* 0x000fe40008706670 */
[----:B------:R-:W-:Y:S02]  /*1480*/  UIMAD.WIDE.U32 UR10, UR5, UR8, URZ ;  /* 0x00000008050a72a5 */ /* 0x000fe4000f8e00ff */
[----:B------:R-:W-:Y:S02]  /*1490*/  USHF.R.U32.HI UR7, URZ, UR9, UR7 ;  /* 0x00000009ff077299 */ /* 0x000fe40008011607 */
[----:B------:R-:W-:Y:S02]  /*14a0*/  UIADD3 UR10, UPT, UPT, -UR4, URZ, URZ ;  /* 0x000000ff040a7290 */ /* 0x000fe4000fffe1ff */
[----:B------:R-:W-:Y:S02]  /*14b0*/  USEL UR7, UR4, UR7, !UP2 ;  /* 0x0000000704077287 */ /* 0x000fe4000d000000 */
[----:B------:R-:W-:Y:S01]  /*14c0*/  UIMAD UR10, UR14, UR10, UR19 ;  /* 0x0000000a0e0a72a4 */ /* 0x000fe2000f8e0213 */
[----:B------:R-:W-:-:S02]  /*14d0*/  @!UP0 UMOV UR8, UR11 ;  /* 0x0000000b00088c82 */ /* 0x000fc40008000000 */
[----:B------:R-:W-:Y:S02]  /*14e0*/  @!UP0 USHF.R.U32.HI UR8, URZ, UR9, UR8 ;  /* 0x00000009ff088299 */ /* 0x000fe40008011608 */
[----:B------:R-:W-:Y:S02]  /*14f0*/  UIADD3 UR9, UPT, UPT, -UR7, URZ, URZ ;  /* 0x000000ff07097290 */ /* 0x000fe4000fffe1ff */
[----:B------:R-:W-:Y:S02]  /*1500*/  @!UP0 USEL UR8, UR5, UR8, !UP2 ;  /* 0x0000000805088287 */ /* 0x000fe4000d000000 */
[----:B------:R-:W-:Y:S02]  /*1510*/  UIMAD UR9, UR20, UR9, UR4 ;  /* 0x00000009140972a4 */ /* 0x000fe4000f8e0204 */
[----:B------:R-:W-:Y:S02]  /*1520*/  @!UP0 UIADD3 UR7, UPT, UPT, UR7, -UR8, URZ ;  /* 0x8000000807078290 */ /* 0x000fe4000fffe0ff */
[----:B------:R-:W-:-:S02]  /*1530*/  @!UP0 UIMAD UR6, UR9, UR6, UR8 ;  /* 0x00000006090682a4 */ /* 0x000fc4000f8e0208 */
[----:B------:R-:W-:-:S04]  /*1540*/  @!UP0 UIMAD UR4, UR7, UR20, UR5 ;  /* 0x00000014070482a4 */ /* 0x000fc8000f8e0205 */
[----:B------:R-:W-:Y:S01]  /*1550*/  UIMAD UR19, UR4, UR14, UR10 ;  /* 0x0000000e041372a4 */ /* 0x000fe2000f8e020a */
[----:B------:R-:W-:Y:S02]  /*1560*/  @!UP0 UMOV UR5, UR6 ;  /* 0x0000000600058c82 */ /* 0x000fe40008000000 */
[----:B------:R-:W-:-:S12]  /*1570*/  UIMAD UR45, UR5, UR21, UR45 ;  /* 0x00000015052d72a4 */ /* 0x000fd8000f8e022d */
.L_x_18:
[----:B------:R-:W-:-:S09]  /*1580*/  UISETP.NE.AND UP0, UPT, UR24, 0x1, UPT ;  /* 0x000000011800788c */ /* 0x000fd2000bf05270 */
[----:B------:R-:W-:Y:S05]  /*1590*/  BRA.U UP0, `(.L_x_19) ;  /* 0x0000000100407547 */ /* 0x000fea000b800000 */
[----:B------:R-:W2:Y:S01]  /*15a0*/  LDCU.128 UR8, c[0x0][0xc10] ;  /* 0x00018200ff0877ac */ /* 0x000ea20008000c00 */
[----:B------:R-:W3:Y:S01]  /*15b0*/  LDCU UR12, c[0x0][0xc0c] ;  /* 0x00018180ff0c77ac */ /* 0x000ee20008000800 */
[----:B------:R-:W4:Y:S01]  /*15c0*/  LDCU UR13, c[0x0][0xc20] ;  /* 0x00018400ff0d77ac */ /* 0x000f220008000800 */
[----:B--2---:R-:W-:Y:S02]  /*15d0*/  UIMAD.WIDE.U32 UR4, UR45, UR8, URZ ;  /* 0x000000082d0472a5 */ /* 0x004fe4000f8e00ff */
[----:B------:R-:W-:Y:S02]  /*15e0*/  UIMAD.WIDE.U32 UR6, UR19, UR11, URZ ;  /* 0x0000000b130672a5 */ /* 0x000fe4000f8e00ff */
[----:B---3--:R-:W-:Y:S02]  /*15f0*/  UISETP.NE.AND UP0, UPT, UR12, 0x1, UPT ;  /* 0x000000010c00788c */ /* 0x008fe4000bf05270 */
[----:B------:R-:W-:-:S03]  /*1600*/  USHF.R.U32.HI UR5, URZ, UR9, UR5 ;  /* 0x00000009ff057299 */ /* 0x000fc60008011605 */
[----:B------:R-:W-:Y:S01]  /*1610*/  UMOV UR4, UR7 ;  /* 0x0000000700047c82 */ /* 0x000fe20008000000 */
[----:B------:R-:W-:Y:S02]  /*1620*/  USEL UR5, UR45, UR5, !UP0 ;  /* 0x000000052d057287 */ /* 0x000fe4000c000000 */
[----:B------:R-:W-:Y:S02]  /*1630*/  UISETP.NE.AND UP0, UPT, UR10, 0x1, UPT ;  /* 0x000000010a00788c */ /* 0x000fe4000bf05270 */
[----:B----4-:R-:W-:-:S04]  /*1640*/  USHF.R.U32.HI UR4, URZ, UR13, UR4 ;  /* 0x0000000dff047299 */ /* 0x010fc80008011604 */
[----:B------:R-:W-:-:S04]  /*1650*/  USEL UR4, UR19, UR4, !UP0 ;  /* 0x0000000413047287 */ /* 0x000fc8000c000000 */
[----:B------:R-:W-:Y:S02]  /*1660*/  UIADD3 UR6, UPT, UPT, -UR4, UR5, URZ ;  /* 0x0000000504067290 */ /* 0x000fe4000fffe1ff */
[----:B------:R-:W-:Y:S02]  /*1670*/  UIADD3 UR4, UPT, UPT, UR4, -UR5, URZ ;  /* 0x8000000504047290 */ /* 0x000fe4000fffe0ff */
[----:B------:R-:W-:Y:S02]  /*1680*/  UIMAD UR19, UR6, UR10, UR19 ;  /* 0x0000000a061372a4 */ /* 0x000fe4000f8e0213 */
[----:B------:R-:W-:-:S12]  /*1690*/  UIMAD UR45, UR4, UR12, UR45 ;  /* 0x0000000c042d72a4 */ /* 0x000fd8000f8e022d */
.L_x_19:
[----:B------:R-:W-:Y:S05]  /*16a0*/  BRA.U !UP6, `(.L_x_20) ;  /* 0x000000010e0c7547 */ /* 0x000fea000b800000 */
[----:B------:R-:W-:Y:S01]  /*16b0*/  UCGABAR_WAIT ;  /* 0x0000000000007dc7 */ /* 0x000fe20008000000 */
[----:B------:R-:W-:Y:S01]  /*16c0*/  CCTL.IVALL ;  /* 0x00000000ff00798f */ /* 0x000fe20002000000 */
[----:B------:R-:W-:Y:S05]  /*16d0*/  BRA `(.L_x_21) ;  /* 0x0000000000047947 */ /* 0x000fea0003800000 */
.L_x_20:
[----:B------:R-:W-:Y:S06]  /*16e0*/  BAR.SYNC.DEFER_BLOCKING 0x0 ;  /* 0x0000000000007b1d */ /* 0x000fec0000010000 */
.L_x_21:
[----:B------:R-:W-:Y:S05]  /*16f0*/  BRA.U UP5, `(.L_x_22) ;  /* 0x0000001d05d87547 */ /* 0x000fea000b800000 */
[----:B------:R-:W2:Y:S01]  /*1700*/  LDCU UR5, c[0x0][0x388] ;  /* 0x00007100ff0577ac */ /* 0x000ea20008000800 */
[----:B------:R-:W-:Y:S01]  /*1710*/  PLOP3.LUT P1, PT, PT, PT, UP3, 0x80, 0x8 ;  /* 0x000000000008781c */ /* 0x000fe20003f2f038 */
[----:B------:R-:W-:Y:S01]  /*1720*/  IMAD.MOV.U32 R2, RZ, RZ, RZ ;  /* 0x000000ffff027224 */ /* 0x000fe200078e00ff */
[----:B------:R-:W-:Y:S01]  /*1730*/  ISETP.EQ.OR P2, PT, R3, RZ, P3 ;  /* 0x000000ff0300720c */ /* 0x000fe20001f42670 */
[----:B------:R-:W3:Y:S01]  /*1740*/  LDCU UR8, c[0x0][0x38c] ;  /* 0x00007180ff0877ac */ /* 0x000ee20008000800 */
[----:B------:R-:W-:Y:S01]  /*1750*/  PLOP3.LUT P1, PT, P1, PT, PT, 0x8, 0x80 ;  /* 0x000000000080781c */ /* 0x000fe20000f2e170 */
[----:B------:R-:W4:Y:S01]  /*1760*/  LDCU.64 UR6, c[0x0][0x390] ;  /* 0x00007200ff0677ac */ /* 0x000f220008000a00 */
[----:B------:R-:W-:Y:S02]  /*1770*/  USHF.L.U32 UR54, UR22, 0x6, URZ ;  /* 0x0000000616367899 */ /* 0x000fe400080006ff */
[----:B------:R-:W-:Y:S01]  /*1780*/  UISETP.NE.AND UP1, UPT, UR18, URZ, UPT ;  /* 0x000000ff1200728c */ /* 0x000fe2000bf25270 */
[----:B------:R-:W1:Y:S01]  /*1790*/  LDCU UR53, c[0x0][0x370] ;  /* 0x00006e00ff3577ac */ /* 0x000e620008000800 */
[----:B--2---:R-:W-:Y:S01]  /*17a0*/  UIADD3 UR5, UPT, UPT, UR5, 0x3f, URZ ;  /* 0x0000003f05057890 */ /* 0x004fe2000fffe0ff */
[----:B------:R-:W2:Y:S03]  /*17b0*/  LDCU.64 UR46, c[0x0][0x348] ;  /* 0x00006900ff2e77ac */ /* 0x000ea60008000a00 */
[----:B------:R-:W-:-:S02]  /*17c0*/  USHF.R.S32.HI UR4, URZ, 0x1f, UR5 ;  /* 0x0000001fff047899 */ /* 0x000fc40008011405 */
[----:B------:R-:W-:Y:S02]  /*17d0*/  ULOP3.LUT UR54, UR54, 0x40, URZ, 0xc0, !UPT ;  /* 0x0000004036367892 */ /* 0x000fe4000f8ec0ff */
[----:B------:R-:W-:Y:S01]  /*17e0*/  ULEA.HI UR4, UR4, UR5, URZ, 0x6 ;  /* 0x0000000504047291 */ /* 0x000fe2000f8f30ff */
[----:B------:R-:W1:Y:S03]  /*17f0*/  LDCU UR52, c[0x0][0x374] ;  /* 0x00006e80ff3477ac */ /* 0x000e660008000800 */
[----:B------:R-:W-:Y:S02]  /*1800*/  USHF.R.S32.HI UR4, URZ, 0x6, UR4 ;  /* 0x00000006ff047899 */ /* 0x000fe40008011404 */
[----:B------:R-:W-:Y:S02]  /*1810*/  USEL UR38, UR69, 0x2, UP1 ;  /* 0x0000000245267887 */ /* 0x000fe40008800000 */
[----:B---3--:R-:W-:Y:S01]  /*1820*/  UIMAD UR4, UR4, UR8, URZ ;  /* 0x00000008040472a4 */ /* 0x008fe2000f8e02ff */
[----:B------:R-:W-:Y:S01]  /*1830*/  UMOV UR27, 0x1 ;  /* 0x00000001001b7882 */ /* 0x000fe20000000000 */
[----:B------:R-:W-:-:S02]  /*1840*/  UMOV UR30, URZ ;  /* 0x000000ff001e7c82 */ /* 0x000fc40008000000 */
[----:B----4-:R-:W-:Y:S01]  /*1850*/  UIMAD UR4, UR4, UR6, URZ ;  /* 0x00000006040472a4 */ /* 0x010fe2000f8e02ff */
[----:B------:R-:W-:Y:S01]  /*1860*/  UMOV UR31, URZ ;  /* 0x000000ff001f7c82 */ /* 0x000fe20008000000 */
[----:B------:R-:W-:Y:S02]  /*1870*/  UMOV UR42, URZ ;  /* 0x000000ff002a7c82 */ /* 0x000fe40008000000 */
[----:B------:R-:W-:-:S04]  /*1880*/  UIMAD UR55, UR4, UR7, URZ ;  /* 0x00000007043772a4 */ /* 0x000fc8000f8e02ff */
[----:B------:R-:W-:Y:S02]  /*1890*/  UISETP.NE.AND UP2, UPT, UR55, URZ, UPT ;  /* 0x000000ff3700728c */ /* 0x000fe4000bf45270 */
[----:B------:R-:W-:-:S04]  /*18a0*/  UISETP.LT.U32.AND UP0, UPT, UR55, 0xd, UPT ;  /* 0x0000000d3700788c */ /* 0x000fc8000bf01070 */
[----:B------:R-:W-:-:S04]  /*18b0*/  USEL UR4, UR55, 0xd, UP0 ;  /* 0x0000000d37047887 */ /* 0x000fc80008000000 */
[----:B------:R-:W-:Y:S02]  /*18c0*/  UIADD3 UR5, UPT, UPT, UR4, -0x1, URZ ;  /* 0xffffffff04057890 */ /* 0x000fe4000fffe0ff */
[----:B------:R-:W-:Y:S02]  /*18d0*/  @!UP2 UIADD3 UR5, UPT, UPT, UR4, URZ, URZ ;  /* 0x000000ff0405a290 */ /* 0x000fe4000fffe0ff */
[----:B------:R-:W-:Y:S02]  /*18e0*/  UIADD3 UR51, UPT, UPT, UR55, -UR4, URZ ;  /* 0x8000000437337290 */ /* 0x000fe4000fffe0ff */
[----:B-12---:R-:W-:-:S12]  /*18f0*/  UIADD3 UR56, UPT, UPT, UR5, 0x1, URZ ;  /* 0x0000000105387890 */ /* 0x006fd8000fffe0ff */
.L_x_40:
[----:B------:R-:W1:Y:S01]  /*1900*/  S2UR UR36, SR_CgaCtaId ;  /* 0x00000000002479c3 */ /* 0x000e620000008800 */
[----:B------:R-:W-:Y:S01]  /*1910*/  UMOV UR4, 0x400 ;  /* 0x0000040000047882 */ /* 0x000fe20000000000 */
[----:B------:R-:W-:Y:S01]  /*1920*/  MOV R0, UR27 ;  /* 0x0000001b00007c02 */ /* 0x000fe20008000f00 */
[----:B------:R-:W-:Y:S02]  /*1930*/  UISETP.NE.AND UP0, UPT, UR55, URZ, UPT ;  /* 0x000000ff3700728c */ /* 0x000fe4000bf05270 */
[----:B------:R-:W-:Y:S01]  /*1940*/  ULEA UR19, UR19, UR54, 0x7 ;  /* 0x0000003613137291 */ /* 0x000fe2000f8e38ff */
[----:B------:R-:W-:Y:S01]  /*1950*/  SHF.L.U32 R0, R0, 0x1f, RZ ;  /* 0x0000001f00007819 */ /* 0x000fe200000006ff */
[----:B------:R-:W-:Y:S01]  /*1960*/  UMOV UR28, URZ ;  /* 0x000000ff001c7c82 */ /* 0x000fe20008000000 */
[----:B------:R-:W-:Y:S01]  /*1970*/  UMOV UR22, URZ ;  /* 0x000000ff00167c82 */ /* 0x000fe20008000000 */
[----:B------:R-:W-:Y:S01]  /*1980*/  UMOV UR21, URZ ;  /* 0x000000ff00157c82 */ /* 0x000fe20008000000 */
[----:B------:R-:W-:Y:S01]  /*1990*/  UMOV UR20, URZ ;  /* 0x000000ff00147c82 */ /* 0x000fe20008000000 */
[----:B-1----:R-:W-:-:S04]  /*19a0*/  ULEA UR36, UR36, UR4, 0x18 ;  /* 0x0000000424247291 */ /* 0x002fc8000f8ec0ff */
[----:B------:R-:W-:-:S09]  /*19b0*/  ULEA UR4, UR30, UR36, 0x3 ;  /* 0x000000241e047291 */ /* 0x000fd2000f8e18ff */
[----:B------:R1:W2:Y:S01]  /*19c0*/  SYNCS.PHASECHK.TRANS64.TRYWAIT P0, [UR4+0x68], R0 ;  /* 0x00006800ff0075a7 */ /* 0x0002a20008001104 */
[----:B------:R-:W-:-:S04]  /*19d0*/  ULEA.HI UR4, UR45, UR45, URZ, 0x1 ;  /* 0x0000002d2d047291 */ /* 0x000fc8000f8f08ff */
[----:B------:R-:W-:-:S04]  /*19e0*/  USHF.L.U32 UR4, UR4, 0x6, URZ ;  /* 0x0000000604047899 */ /* 0x000fc800080006ff */
[----:B------:R-:W-:Y:S01]  /*19f0*/  ULOP3.LUT UR43, UR54, 0xffffff80, UR4, 0xf8, !UPT ;  /* 0xffffff80362b7892 */ /* 0x000fe2000f8ef804 */
[----:B------:R-:W-:Y:S11]  /*1a00*/  BRA.U !UP0, `(.L_x_23) ;  /* 0x0000000508a87547 */ /* 0x000ff6000b800000 */
[----:B------:R-:W3:Y:S01]  /*1a10*/  LDCU.128 UR12, c[0x0][0x480] ;  /* 0x00009000ff0c77ac */ /* 0x000ee20008000c00 */
[----:B------:R-:W4:Y:S01]  /*1a20*/  LDCU.128 UR8, c[0x0][0x490] ;  /* 0x00009200ff0877ac */ /* 0x000f220008000c00 */
[----:B------:R-:W1:Y:S01]  /*1a30*/  LDCU.64 UR20, c[0x0][0x4c0] ;  /* 0x00009800ff1477ac */ /* 0x000e620008000a00 */
[----:B------:R-:W1:Y:S01]  /*1a40*/  LDCU.64 UR16, c[0x0][0x4f0] ;  /* 0x00009e00ff1077ac */ /* 0x000e620008000a00 */
[----:B------:R-:W1:Y:S01]  /*1a50*/  LDCU UR18, c[0x0][0x4c8] ;  /* 0x00009900ff1277ac */ /* 0x000e620008000800 */
[----:B---3--:R-:W-:Y:S02]  /*1a60*/  UIMAD.WIDE.U32 UR4, UR43, UR13, URZ ;  /* 0x0000000d2b0472a5 */ /* 0x008fe4000f8e00ff */
[----:B------:R-:W-:Y:S02]  /*1a70*/  UISETP.NE.AND UP0, UPT, UR12, 0x1, UPT ;  /* 0x000000010c00788c */ /* 0x000fe4000bf05270 */
[----:B------:R-:W-:Y:S01]  /*1a80*/  USHF.R.U32.HI UR5, URZ, UR14, UR5 ;  /* 0x0000000eff057299 */ /* 0x000fe20008011605 */
[----:B------:R-:W3:Y:S03]  /*1a90*/  LDCU UR48, c[0x0][0x38c] ;  /* 0x00007180ff3077ac */ /* 0x000ee60008000800 */
[----:B------:R-:W-:-:S02]  /*1aa0*/  USEL UR5, UR43, UR5, !UP0 ;  /* 0x000000052b057287 */ /* 0x000fc4000c000000 */
[----:B------:R-:W-:Y:S02]  /*1ab0*/  UISETP.NE.AND UP0, UPT, UR15, 0x1, UPT ;  /* 0x000000010f00788c */ /* 0x000fe4000bf05270 */
[----:B----4-:R-:W-:Y:S01]  /*1ac0*/  UIMAD.WIDE.U32 UR6, UR5, UR8, URZ ;  /* 0x00000008050672a5 */ /* 0x010fe2000f8e00ff */
[----:B------:R-:W4:Y:S01]  /*1ad0*/  LDCU UR8, c[0x0][0x4a0] ;  /* 0x00009400ff0877ac */ /* 0x000f220008000800 */
[----:B------:R-:W1:Y:S05]  /*1ae0*/  LDCU UR23, c[0x0][0x4cc] ;  /* 0x00009980ff1777ac */ /* 0x000e6a0008000800 */
[----:B------:R-:W-:Y:S01]  /*1af0*/  UMOV UR4, UR7 ;  /* 0x0000000700047c82 */ /* 0x000fe20008000000 */
[----:B------:R-:W1:Y:S01]  /*1b00*/  LDCU.64 UR40, c[0x0][0x390] ;  /* 0x00007200ff2877ac */ /* 0x000e620008000a00 */
[----:B------:R-:W-:Y:S01]  /*1b10*/  USHF.R.U32.HI UR4, URZ, UR9, UR4 ;  /* 0x00000009ff047299 */ /* 0x000fe20008011604 */
[----:B------:R-:W1:Y:S03]  /*1b20*/  LDCU UR9, c[0x0][0x4ec] ;  /* 0x00009d80ff0977ac */ /* 0x000e660008000800 */
[----:B------:R-:W-:-:S02]  /*1b30*/  USEL UR4, UR5, UR4, !UP0 ;  /* 0x0000000405047287 */ /* 0x000fc4000c000000 */
[----:B------:R-:W-:Y:S02]  /*1b40*/  UISETP.NE.AND UP0, UPT, UR10, 0x1, UPT ;  /* 0x000000010a00788c */ /* 0x000fe4000bf05270 */
[----:B------:R-:W-:Y:S01]  /*1b50*/  UIMAD.WIDE.U32 UR6, UR4, UR11, URZ ;  /* 0x0000000b040672a5 */ /* 0x000fe2000f8e00ff */
[----:B------:R-:W1:Y:S01]  /*1b60*/  LDCU.64 UR24, c[0x0][0x4d0] ;  /* 0x00009a00ff1877ac */ /* 0x000e620008000a00 */
[----:B------:R-:W-:-:S05]  /*1b70*/  UIADD3 UR42, UPT, UPT, UR56, UR31, URZ ;  /* 0x0000001f382a7290 */ /* 0x000fca000fffe0ff */
[----:B------:R-:W-:Y:S01]  /*1b80*/  UMOV UR6, UR7 ;  /* 0x0000000700067c82 */ /* 0x000fe20008000000 */
[----:B------:R-:W-:Y:S02]  /*1b90*/  UIADD3 UR7, UPT, UPT, -UR4, URZ, URZ ;  /* 0x000000ff04077290 */ /* 0x000fe4000fffe1ff */
[----:B----4-:R-:W-:Y:S02]  /*1ba0*/  USHF.R.U32.HI UR6, URZ, UR8, UR6 ;  /* 0x00000008ff067299 */ /* 0x010fe40008011606 */
[----:B------:R-:W-:Y:S02]  /*1bb0*/  UIADD3 UR8, UPT, UPT, -UR5, URZ, URZ ;  /* 0x000000ff05087290 */ /* 0x000fe4000fffe1ff */
[----:B------:R-:W-:Y:S02]  /*1bc0*/  USEL UR14, UR4, UR6, !UP0 ;  /* 0x00000006040e7287 */ /* 0x000fe4000c000000 */
[----:B------:R-:W-:Y:S02]  /*1bd0*/  UIMAD UR7, UR15, UR7, UR5 ;  /* 0x000000070f0772a4 */ /* 0x000fe4000f8e0205 */
[----:B------:R-:W-:-:S02]  /*1be0*/  UIADD3 UR6, UPT, UPT, -UR14, URZ, URZ ;  /* 0x000000ff0e067290 */ /* 0x000fc4000fffe1ff */
[----:B------:R-:W-:Y:S02]  /*1bf0*/  UIMAD UR8, UR12, UR8, UR43 ;  /* 0x000000080c0872a4 */ /* 0x000fe4000f8e022b */
[----:B------:R-:W-:Y:S02]  /*1c00*/  UIMAD UR13, UR10, UR6, UR4 ;  /* 0x000000060a0d72a4 */ /* 0x000fe4000f8e0204 */
[----:B-1----:R-:W-:Y:S02]  /*1c10*/  UIMAD UR11, UR8, UR20, UR9 ;  /* 0x00000014080b72a4 */ /* 0x002fe4000f8e0209 */
[----:B------:R-:W-:Y:S01]  /*1c20*/  UIMAD UR12, UR7, UR21, UR16 ;  /* 0x00000015070c72a4 */ /* 0x000fe2000f8e0210 */
[----:B------:R-:W1:Y:S02]  /*1c30*/  LDCU.64 UR4, c[0x0][0x4f8] ;  /* 0x00009f00ff0477ac */ /* 0x000e640008000a00 */
[----:B------:R-:W4:Y:S01]  /*1c40*/  LDCU UR6, c[0x0][0x500] ;  /* 0x0000a000ff0677ac */ /* 0x000f220008000800 */
[----:B------:R-:W-:Y:S01]  /*1c50*/  UIMAD UR13, UR13, UR18, UR17 ;  /* 0x000000120d0d72a4 */ /* 0x000fe2000f8e0211 */
[----:B------:R-:W-:Y:S01]  /*1c60*/  UMOV UR28, URZ ;  /* 0x000000ff001c7c82 */ /* 0x000fe20008000000 */
[----:B------:R-:W-:Y:S01]  /*1c70*/  UMOV UR7, UR30 ;  /* 0x0000001e00077c82 */ /* 0x000fe20008000000 */
[----:B------:R-:W-:Y:S01]  /*1c80*/  UMOV UR20, URZ ;  /* 0x000000ff00147c82 */ /* 0x000fe20008000000 */
[----:B------:R-:W-:Y:S01]  /*1c90*/  UMOV UR21, URZ ;  /* 0x000000ff00157c82 */ /* 0x000fe20008000000 */
[----:B---3--:R-:W-:-:S07]  /*1ca0*/  UMOV UR22, URZ ;  /* 0x000000ff00167c82 */ /* 0x008fce0008000000 */
.L_x_29:
[----:B------:R-:W-:Y:S01]  /*1cb0*/  @!P3 MOV R3, 0x8000 ;  /* 0x000080000003b802 */ /* 0x000fe20000000f00 */
[----:B------:R-:W-:Y:S01]  /*1cc0*/  ULEA UR9, UR7, UR36, 0x3 ;  /* 0x0000002407097291 */ /* 0x000fe2000f8e18ff */
[----:B--2---:R-:W-:Y:S11]  /*1cd0*/  @P0 BRA `(.L_x_24) ;  /* 0x0000000000100947 */ /* 0x004ff60003800000 */
[----:B------:R-:W-:Y:S04]  /*1ce0*/  MOV R4, UR27 ;  /* 0x0000001b00047c02 */ /* 0x000fe80008000f00 */
[----:B------:R-:W-:Y:S04]  /*1cf0*/  SHF.L.U32 R4, R4, 0x1f, RZ ;  /* 0x0000001f04047819 */ /* 0x000fe800000006ff */
[----:B------:R-:W2:Y:S02]  /*1d00*/  SYNCS.PHASECHK.TRANS64.TRYWAIT P0, [UR9+0x68], R4 ;  /* 0x00006804ff0075a7 */ /* 0x000ea40008001109 */
[----:B--2---:R-:W-:Y:S05]  /*1d10*/  @!P0 BRA `(.L_x_25) ;  /* 0x0000007c007c8947 */ /* 0x004fea0003800000 */
.L_x_24:
[----:B------:R3:W-:Y:S01]  /*1d20*/  @!P3 SYNCS.ARRIVE.TRANS64 RZ, [UR9], R3 ;  /* 0x00000003ffffb9a7 */ /* 0x0007e20008000009 */
[----:B------:R-:W-:Y:S04]  /*1d30*/  ULOP3.LUT UR8, UR38, 0x2, URZ, 0xfc, !UPT ;  /* 0x0000000226087892 */ /* 0x000fe8000f8efcff */
[----:B------:R-:W-:Y:S09]  /*1d40*/  UISETP.NE.AND UP0, UPT, UR8, 0x2, UPT ;  /* 0x000000020800788c */ /* 0x000ff2000bf05270 */
[----:B------:R-:W-:Y:S05]  /*1d50*/  BRA.U UP0, `(.L_x_26) ;  /* 0x0000000100047547 */ /* 0x000fea000b800000 */
[----:B-1--4-:R-:W-:Y:S05]  /*1d60*/  BPT.TRAP 0x1 ;  /* 0x000000040000795c */ /* 0x012fea0000300000 */
.L_x_26:
[----:B------:R-:W-:Y:S04]  /*1d70*/  BSSY.RECONVERGENT B0, `(.L_x_27) ;  /* 0x0000003000007945 */ /* 0x000fe80003800200 */
[----:B------:R-:W-:Y:S05]  /*1d80*/  @P2 BRA `(.L_x_28) ;  /* 0x0000000000042947 */ /* 0x000fea0003800000 */
[----:B-1--4-:R-:W-:Y:S05]  /*1d90*/  BPT.TRAP 0x1 ;  /* 0x000000040000795c */ /* 0x012fea0000300000 */
.L_x_28:
[----:B-1--4-:R-:W-:Y:S05]  /*1da0*/  BSYNC.RECONVERGENT B0 ;  /* 0x0000000000007941 */ /* 0x012fea0003800200 */
.L_x_27:
[----:B------:R-:W-:Y:S02]  /*1db0*/  UIADD3 UR8, UPT, UPT, UR7, 0x1, URZ ;  /* 0x0000000107087890 */ /* 0x000fe4000fffe0ff */
[----:B------:R-:W-:Y:S02]  /*1dc0*/  UIMAD UR15, UR20, UR23, UR4 ;  /* 0x00000017140f72a4 */ /* 0x000fe4000f8e0204 */
[----:B------:R-:W-:Y:S02]  /*1dd0*/  UISETP.NE.AND UP0, UPT, UR8, 0xd, UPT ;  /* 0x0000000d0800788c */ /* 0x000fe4000bf05270 */
[----:B------:R-:W-:Y:S02]  /*1de0*/  ULEA UR16, UR7, UR36, 0xd ;  /* 0x0000002407107291 */ /* 0x000fe4000f8e68ff */
[----:B------:R-:W-:Y:S02]  /*1df0*/  USEL UR10, URZ, 0x1, UP0 ;  /* 0x00000001ff0a7887 */ /* 0x000fe40008000000 */
[----:B------:R-:W-:Y:S02]  /*1e00*/  USEL UR30, UR8, URZ, UP0 ;  /* 0x000000ff081e7287 */ /* 0x000fe40008000000 */
[----:B------:R-:W-:Y:S02]  /*1e10*/  ULOP3.LUT UR27, UR27, UR10, URZ, 0x3c, !UPT ;  /* 0x0000000a1b1b7292 */ /* 0x000fe4000f8e3cff */
[----:B------:R-:W-:Y:S02]  /*1e20*/  ULEA UR8, UR30, UR36, 0x3 ;  /* 0x000000241e087291 */ /* 0x000fe4000f8e18ff */
[----:B------:R-:W-:Y:S02]  /*1e30*/  UIADD3 UR34, UP0, UPT, UR46, 0x80, URZ ;  /* 0x000000802e227890 */ /* 0x000fe4000ff1e0ff */
[----:B------:R-:W-:Y:S01]  /*1e40*/  ULOP3.LUT UR9, UR9, 0xfefffff8, URZ, 0xc0, !UPT ;  /* 0xfefffff809097892 */ /* 0x000fe2000f8ec0ff */
[----:B--2---:R-:W-:Y:S01]  /*1e50*/  MOV R0, UR27 ;  /* 0x0000001b00007c02 */ /* 0x004fe20008000f00 */
[----:B------:R-:W-:Y:S02]  /*1e60*/  USHF.L.U32 UR10, UR28, 0x6, URZ ;  /* 0x000000061c0a7899 */ /* 0x000fe400080006ff */
[----:B------:R-:W-:Y:S01]  /*1e70*/  UIADD3.X UR35, UPT, UPT, URZ, UR47, URZ, UP0, !UPT ;  /* 0x0000002fff237290 */ /* 0x000fe200087fe4ff */
[----:B------:R-:W-:Y:S01]  /*1e80*/  SHF.L.U32 R0, R0, 0x1f, RZ ;  /* 0x0000001f00007819 */ /* 0x000fe200000006ff */
[----:B------:R-:W-:Y:S02]  /*1e90*/  UIADD3 UR32, UP3, UPT, UR46, 0x200, URZ ;  /* 0x000002002e207890 */ /* 0x000fe4000ff7e0ff */
[----:B------:R-:W-:Y:S01]  /*1ea0*/  UIADD3 UR37, UPT, UPT, UR20, 0x1, URZ ;  /* 0x0000000114257890 */ /* 0x000fe2000fffe0ff */
[----:B------:R1:W2:Y:S01]  /*1eb0*/  SYNCS.PHASECHK.TRANS64.TRYWAIT P0, [UR8+0x68], R0 ;  /* 0x00006800ff0075a7 */ /* 0x0002a20008001108 */
[----:B------:R-:W-:Y:S02]  /*1ec0*/  UIMAD UR8, UR21, UR24, UR5 ;  /* 0x00000018150872a4 */ /* 0x000fe4000f8e0205 */
[----:B------:R-:W-:Y:S02]  /*1ed0*/  UIMAD UR7, UR22, UR25, UR6 ;  /* 0x00000019160772a4 */ /* 0x000fe4000f8e0206 */
[----:B------:R-:W-:Y:S02]  /*1ee0*/  ULEA UR15, UR8, UR15, 0x5 ;  /* 0x0000000f080f7291 */ /* 0x000fe4000f8e28ff */
[----:B------:R-:W-:Y:S02]  /*1ef0*/  UIADD3 UR8, UPT, UPT, UR16, 0x4300, URZ ;  /* 0x0000430010087890 */ /* 0x000fe4000fffe0ff */
[----:B------:R-:W-:Y:S02]  /*1f00*/  ULEA UR7, UR7, UR15, 0xa ;  /* 0x0000000f07077291 */ /* 0x000fe4000f8e50ff */
[----:B------:R-:W-:Y:S02]  /*1f10*/  UIADD3.X UR33, UPT, UPT, URZ, UR47, URZ, UP3, !UPT ;  /* 0x0000002fff217290 */ /* 0x000fe40009ffe4ff */
[----:B------:R-:W-:Y:S02]  /*1f20*/  UPRMT UR7, UR7, 0x5410, URZ ;  /* 0x0000541007077896 */ /* 0x000fe400080000ff */
[----:B------:R-:W-:Y:S02]  /*1f30*/  UIADD3 UR16, UPT, UPT, UR16, 0x1e300, URZ ;  /* 0x0001e30010107890 */ /* 0x000fe4000fffe0ff */
[----:B------:R-:W-:Y:S02]  /*1f40*/  UISETP.NE.AND UP2, UPT, UR37, UR48, UPT ;  /* 0x000000302500728c */ /* 0x000fe4000bf45270 */
[----:B------:R-:W-:Y:S02]  /*1f50*/  UIADD3 UR29, UPT, UPT, UR21, 0x1, URZ ;  /* 0x00000001151d7890 */ /* 0x000fe4000fffe0ff */
[----:B------:R-:W-:Y:S02]  /*1f60*/  UIADD3 UR26, UPT, UPT, UR22, 0x1, URZ ;  /* 0x00000001161a7890 */ /* 0x000fe4000fffe0ff */
[----:B------:R-:W-:Y:S01]  /*1f70*/  UIADD3 UR31, UPT, UPT, UR31, 0x1, URZ ;  /* 0x000000011f1f7890 */ /* 0x000fe2000fffe0ff */
[----:B------:R-:W-:Y:S01]  /*1f80*/  UMOV UR44, 0x0 ;  /* 0x00000000002c7882 */ /* 0x000fe20000000000 */
[----:B------:R-:W-:Y:S01]  /*1f90*/  UMOV UR45, 0x10000000 ;  /* 0x10000000002d7882 */ /* 0x000fe20000000000 */
[----:B------:R-:W-:Y:S02]  /*1fa0*/  UMOV UR17, UR9 ;  /* 0x0000000900117c82 */ /* 0x000fe40008000000 */
[----:B------:R-:W-:Y:S01]  /*1fb0*/  @UP2 UIADD3 UR29, UPT, UPT, UR21, URZ, URZ ;  /* 0x000000ff151d2290 */ /* 0x000fe2000fffe0ff */
[----:B------:R4:W-:Y:S01]  /*1fc0*/  UTMALDG.5D.IM2COL.2CTA [UR8], [UR34], UR7, desc[UR44] ;  /* 0x00002c08220073b4 */ /* 0x0009e20008261007 */
[----:B------:R-:W-:Y:S02]  /*1fd0*/  UMOV UR18, UR10 ;  /* 0x0000000a00127c82 */ /* 0x000fe40008000000 */
[----:B------:R-:W-:Y:S01]  /*1fe0*/  UISETP.NE.AND UP1, UPT, UR29, UR40, UPT ;  /* 0x000000281d00728c */ /* 0x000fe2000bf25270 */
[----:B------:R3:W-:Y:S10]  /*1ff0*/  UTMALDG.5D.2CTA [UR16], [UR32], desc[UR44] ;  /* 0x00002c10200075b4 */ /* 0x0007f40008221000 */
[----:B------:R-:W-:Y:S04]  /*2000*/  @UP1 UIADD3 UR26, UPT, UPT, UR22, URZ, URZ ;  /* 0x000000ff161a1290 */ /* 0x000fe8000fffe0ff */
[----:B------:R-:W-:Y:S02]  /*2010*/  UISETP.NE.AND UP0, UPT, UR26, UR41, UPT ;  /* 0x000000291a00728c */ /* 0x000fe4000bf05270 */
[----:B----4-:R-:W-:Y:S09]  /*2020*/  UIADD3 UR8, UPT, UPT, UR28, 0x1, URZ ;  /* 0x000000011c087890 */ /* 0x010ff2000fffe0ff */
[----:B------:R-:W-:Y:S01]  /*2030*/  @UP0 UIADD3 UR8, UPT, UPT, UR28, URZ, URZ ;  /* 0x000000ff1c080290 */ /* 0x000fe2000fffe0ff */
[----:B------:R-:W-:Y:S01]  /*2040*/  UMOV UR7, UR30 ;  /* 0x0000001e00077c82 */ /* 0x000fe20008000000 */
[----:B---3--:R-:W-:Y:S02]  /*2050*/  USEL UR22, UR26, URZ, UP0 ;  /* 0x000000ff1a167287 */ /* 0x008fe40008000000 */
[----:B------:R-:W-:Y:S02]  /*2060*/  UISETP.NE.AND UP0, UPT, UR31, UR42, UPT ;  /* 0x0000002a1f00728c */ /* 0x000fe4000bf05270 */
[----:B------:R-:W-:Y:S02]  /*2070*/  USEL UR20, UR37, URZ, UP2 ;  /* 0x000000ff25147287 */ /* 0x000fe40009000000 */
[----:B------:R-:W-:Y:S01]  /*2080*/  USEL UR21, UR29, URZ, UP1 ;  /* 0x000000ff1d157287 */ /* 0x000fe20008800000 */
[----:B------:R-:W-:Y:S04]  /*2090*/  UMOV UR28, UR8 ;  /* 0x00000008001c7c82 */ /* 0x000fe80008000000 */
[----:B-1----:R-:W-:Y:S07]  /*20a0*/  BRA.U UP0, `(.L_x_29) ;  /* 0xfffffffd00007547 */ /* 0x002fee000b83ffff */
.L_x_23:
[----:B------:R-:W-:Y:S01]  /*20b0*/  ULEA UR4, UR30, UR36, 0x3 ;  /* 0x000000241e047291 */ /* 0x000fe2000f8e18ff */
[----:B-1----:R-:W-:Y:S01]  /*20c0*/  MOV R0, UR27 ;  /* 0x0000001b00007c02 */ /* 0x002fe20008000f00 */
[----:B------:R-:W-:Y:S01]  /*20d0*/  @!P1 SYNCS.ARRIVE.TRANS64.A1T0 RZ, [UR36+0x118], RZ ;  /* 0x000118ffffff99a7 */ /* 0x000fe20008100024 */
[----:B------:R-:W-:Y:S02]  /*20e0*/  UISETP.GE.AND UP0, UPT, UR51, 0x1, UPT ;  /* 0x000000013300788c */ /* 0x000fe4000bf06270 */
[----:B------:R-:W-:-:S04]  /*20f0*/  SHF.L.U32 R0, R0, 0x1f, RZ ;  /* 0x0000001f00007819 */ /* 0x000fc800000006ff */
[----:B--2---:R1:W2:Y:S03]  /*2100*/  SYNCS.PHASECHK.TRANS64.TRYWAIT P0, [UR4+0x68], R0 ;  /* 0x00006800ff0075a7 */ /* 0x0042a60008001104 */
[----:B------:R-:W-:Y:S05]  /*2110*/  BRA.U !UP0, `(.L_x_30) ;  /* 0x0000000508a07547 */ /* 0x000fea000b800000 */
[----:B------:R-:W3:Y:S01]  /*2120*/  LDCU.128 UR8, c[0x0][0x480] ;  /* 0x00009000ff0877ac */ /* 0x000ee20008000c00 */
[----:B------:R-:W4:Y:S01]  /*2130*/  LDCU.128 UR32, c[0x0][0x490] ;  /* 0x00009200ff2077ac */ /* 0x000f220008000c00 */
[----:B------:R-:W1:Y:S01]  /*2140*/  LDCU UR13, c[0x0][0x4c8] ;  /* 0x00009900ff0d77ac */ /* 0x000e620008000800 */
        /* <DEDUP_REMOVED lines=10> */
[----:B------:R-:W1:Y:S05]  /*21f0*/  LDCU.64 UR40, c[0x0][0x390] ;  /* 0x00007200ff2877ac */ /* 0x000e6a0008000a00 */
[----:B------:R-:W-:Y:S01]  /*2200*/  UMOV UR4, UR7 ;  /* 0x0000000700047c82 */ /* 0x000fe20008000000 */
[----:B------:R-:W1:Y:S01]  /*2210*/  LDCU.64 UR24, c[0x0][0x4d0] ;  /* 0x00009a00ff1877ac */ /* 0x000e620008000a00 */
[----:B------:R-:W-:Y:S01]  /*2220*/  USHF.R.U32.HI UR4, URZ, UR33, UR4 ;  /* 0x00000021ff047299 */ /* 0x000fe20008011604 */
[----:B------:R-:W4:Y:S03]  /*2230*/  LDCU.64 UR32, c[0x0][0x4c0] ;  /* 0x00009800ff2077ac */ /* 0x000f260008000a00 */
[----:B------:R-:W-:-:S02]  /*2240*/  USEL UR4, UR5, UR4, !UP0 ;  /* 0x0000000405047287 */ /* 0x000fc4000c000000 */
[----:B------:R-:W-:Y:S02]  /*2250*/  UISETP.NE.AND UP0, UPT, UR34, 0x1, UPT ;  /* 0x000000012200788c */ /* 0x000fe4000bf05270 */
[----:B------:R-:W-:Y:S02]  /*2260*/  UIMAD.WIDE.U32 UR6, UR4, UR35, URZ ;  /* 0x00000023040672a5 */ /* 0x000fe4000f8e00ff */
[----:B------:R-:W-:Y:S01]  /*2270*/  UIADD3 UR42, UPT, UPT, UR51, UR42, URZ ;  /* 0x0000002a332a7290 */ /* 0x000fe2000fffe0ff */
[----:B------:R-:W-:-:S04]  /*2280*/  UMOV UR37, UR51 ;  /* 0x0000003300257c82 */ /* 0x000fc80008000000 */
[----:B------:R-:W-:Y:S01]  /*2290*/  UMOV UR6, UR7 ;  /* 0x0000000700067c82 */ /* 0x000fe20008000000 */
[----:B------:R-:W-:Y:S02]  /*22a0*/  UIADD3 UR7, UPT, UPT, -UR5, URZ, URZ ;  /* 0x000000ff05077290 */ /* 0x000fe4000fffe1ff */
[----:B---3--:R-:W-:Y:S02]  /*22b0*/  USHF.R.U32.HI UR6, URZ, UR9, UR6 ;  /* 0x00000009ff067299 */ /* 0x008fe40008011606 */
[----:B------:R-:W-:Y:S02]  /*22c0*/  UIMAD UR7, UR8, UR7, UR43 ;  /* 0x00000007080772a4 */ /* 0x000fe4000f8e022b */
[----:B------:R-:W-:Y:S02]  /*22d0*/  USEL UR14, UR4, UR6, !UP0 ;  /* 0x00000006040e7287 */ /* 0x000fe4000c000000 */
[----:B------:R-:W-:Y:S02]  /*22e0*/  UIADD3 UR6, UPT, UPT, -UR4, URZ, URZ ;  /* 0x000000ff04067290 */ /* 0x000fe4000fffe1ff */
[----:B------:R-:W-:-:S02]  /*22f0*/  UIADD3 UR9, UPT, UPT, -UR14, URZ, URZ ;  /* 0x000000ff0e097290 */ /* 0x000fc4000fffe1ff */
[----:B------:R-:W-:Y:S02]  /*2300*/  UIMAD UR12, UR11, UR6, UR5 ;  /* 0x000000060b0c72a4 */ /* 0x000fe4000f8e0205 */
[----:B------:R-:W-:Y:S02]  /*2310*/  UIMAD UR9, UR34, UR9, UR4 ;  /* 0x00000009220972a4 */ /* 0x000fe4000f8e0204 */
[----:B----4-:R-:W-:Y:S01]  /*2320*/  UIMAD UR11, UR7, UR32, UR10 ;  /* 0x00000020070b72a4 */ /* 0x010fe2000f8e020a */
[----:B------:R-:W3:Y:S02]  /*2330*/  LDCU UR43, c[0x0][0x38c] ;  /* 0x00007180ff2b77ac */ /* 0x000ee40008000800 */
[----:B------:R-:W4:Y:S01]  /*2340*/  LDCU UR6, c[0x0][0x500] ;  /* 0x0000a000ff0677ac */ /* 0x000f220008000800 */
[----:B------:R-:W2:Y:S01]  /*2350*/  LDCU.64 UR4, c[0x0][0x4f8] ;  /* 0x00009f00ff0477ac */ /* 0x000ea20008000a00 */
[----:B-1----:R-:W-:Y:S02]  /*2360*/  UIMAD UR12, UR12, UR33, UR16 ;  /* 0x000000210c0c72a4 */ /* 0x002fe4000f8e0210 */
[----:B------:R-:W-:Y:S01]  /*2370*/  UIMAD UR13, UR9, UR13, UR17 ;  /* 0x0000000d090d72a4 */ /* 0x000fe2000f8e0211 */
[----:B------:R-:W-:-:S11]  /*2380*/  UMOV UR7, UR30 ;  /* 0x0000001e00077c82 */ /* 0x000fd60008000000 */
.L_x_36:
[----:B------:R-:W-:Y:S01]  /*2390*/  @!P3 MOV R3, 0x8000 ;  /* 0x000080000003b802 */ /* 0x000fe20000000f00 */
[----:B------:R-:W-:Y:S01]  /*23a0*/  ULEA UR9, UR7, UR36, 0x3 ;  /* 0x0000002407097291 */ /* 0x000fe2000f8e18ff */
[----:B--23--:R-:W-:Y:S11]  /*23b0*/  @P0 BRA `(.L_x_31) ;  /* 0x0000000000100947 */ /* 0x00cff60003800000 */
[----:B------:R-:W-:Y:S04]  /*23c0*/  MOV R4, UR27 ;  /* 0x0000001b00047c02 */ /* 0x000fe80008000f00 */
[----:B------:R-:W-:Y:S04]  /*23d0*/  SHF.L.U32 R4, R4, 0x1f, RZ ;  /* 0x0000001f04047819 */ /* 0x000fe800000006ff */
[----:B------:R-:W1:Y:S02]  /*23e0*/  SYNCS.PHASECHK.TRANS64.TRYWAIT P0, [UR9+0x68], R4 ;  /* 0x00006804ff0075a7 */ /* 0x000e640008001109 */
[----:B-1----:R-:W-:Y:S05]  /*23f0*/  @!P0 BRA `(.L_x_32) ;  /* 0x0000007400dc8947 */ /* 0x002fea0003800000 */
.L_x_31:
[----:B------:R2:W-:Y:S01]  /*2400*/  @!P3 SYNCS.ARRIVE.TRANS64 RZ, [UR9], R3 ;  /* 0x00000003ffffb9a7 */ /* 0x0005e20008000009 */
[----:B------:R-:W-:Y:S04]  /*2410*/  ULOP3.LUT UR8, UR38, 0x2, URZ, 0xfc, !UPT ;  /* 0x0000000226087892 */ /* 0x000fe8000f8efcff */
[----:B------:R-:W-:Y:S09]  /*2420*/  UISETP.NE.AND UP0, UPT, UR8, 0x2, UPT ;  /* 0x000000020800788c */ /* 0x000ff2000bf05270 */
[----:B------:R-:W-:Y:S05]  /*2430*/  BRA.U UP0, `(.L_x_33) ;  /* 0x0000000100047547 */ /* 0x000fea000b800000 */
[----:B---34-:R-:W-:Y:S05]  /*2440*/  BPT.TRAP 0x1 ;  /* 0x000000040000795c */ /* 0x018fea0000300000 */
.L_x_33:
[----:B------:R-:W-:Y:S04]  /*2450*/  BSSY.RECONVERGENT B0, `(.L_x_34) ;  /* 0x0000003000007945 */ /* 0x000fe80003800200 */
[----:B------:R-:W-:Y:S05]  /*2460*/  @P2 BRA `(.L_x_35) ;  /* 0x0000000000042947 */ /* 0x000fea0003800000 */
[----:B---34-:R-:W-:Y:S05]  /*2470*/  BPT.TRAP 0x1 ;  /* 0x000000040000795c */ /* 0x018fea0000300000 */
.L_x_35:
[----:B---34-:R-:W-:Y:S05]  /*2480*/  BSYNC.RECONVERGENT B0 ;  /* 0x0000000000007941 */ /* 0x018fea0003800200 */
.L_x_34:
[----:B------:R-:W-:Y:S02]  /*2490*/  UIADD3 UR8, UPT, UPT, UR7, 0x1, URZ ;  /* 0x0000000107087890 */ /* 0x000fe4000fffe0ff */
[----:B------:R-:W-:Y:S02]  /*24a0*/  UIMAD UR16, UR20, UR23, UR4 ;  /* 0x00000017141072a4 */ /* 0x000fe4000f8e0204 */
[----:B------:R-:W-:Y:S02]  /*24b0*/  UISETP.NE.AND UP0, UPT, UR8, 0xd, UPT ;  /* 0x0000000d0800788c */ /* 0x000fe4000bf05270 */
[----:B------:R-:W-:Y:S02]  /*24c0*/  UIMAD UR15, UR21, UR24, UR5 ;  /* 0x00000018150f72a4 */ /* 0x000fe4000f8e0205 */
[----:B------:R-:W-:Y:S02]  /*24d0*/  USEL UR10, URZ, 0x1, UP0 ;  /* 0x00000001ff0a7887 */ /* 0x000fe40008000000 */
[----:B------:R-:W-:Y:S02]  /*24e0*/  USEL UR30, UR8, URZ, UP0 ;  /* 0x000000ff081e7287 */ /* 0x000fe40008000000 */
[----:B------:R-:W-:Y:S02]  /*24f0*/  ULOP3.LUT UR27, UR27, UR10, URZ, 0x3c, !UPT ;  /* 0x0000000a1b1b7292 */ /* 0x000fe4000f8e3cff */
[----:B------:R-:W-:Y:S02]  /*2500*/  ULEA UR8, UR30, UR36, 0x3 ;  /* 0x000000241e087291 */ /* 0x000fe4000f8e18ff */
[----:B------:R-:W-:Y:S02]  /*2510*/  ULEA UR17, UR7, UR36, 0xd ;  /* 0x0000002407117291 */ /* 0x000fe4000f8e68ff */
[----:B------:R-:W-:Y:S01]  /*2520*/  UIMAD UR7, UR22, UR25, UR6 ;  /* 0x00000019160772a4 */ /* 0x000fe2000f8e0206 */
[----:B-1----:R-:W-:Y:S01]  /*2530*/  MOV R0, UR27 ;  /* 0x0000001b00007c02 */ /* 0x002fe20008000f00 */
[----:B------:R-:W-:Y:S02]  /*2540*/  ULEA UR15, UR15, UR16, 0x5 ;  /* 0x000000100f0f7291 */ /* 0x000fe4000f8e28ff */
[----:B------:R-:W-:Y:S01]  /*2550*/  UIADD3 UR34, UP0, UPT, UR46, 0x80, URZ ;  /* 0x000000802e227890 */ /* 0x000fe2000ff1e0ff */
[----:B------:R-:W-:Y:S01]  /*2560*/  SHF.L.U32 R0, R0, 0x1f, RZ ;  /* 0x0000001f00007819 */ /* 0x000fe200000006ff */
[----:B------:R-:W-:Y:S02]  /*2570*/  ULEA UR7, UR7, UR15, 0xa ;  /* 0x0000000f07077291 */ /* 0x000fe4000f8e50ff */
[----:B------:R-:W-:Y:S01]  /*2580*/  ULOP3.LUT UR9, UR9, 0xfefffff8, URZ, 0xc0, !UPT ;  /* 0xfefffff809097892 */ /* 0x000fe2000f8ec0ff */
[----:B------:R1:W3:Y:S01]  /*2590*/  SYNCS.PHASECHK.TRANS64.TRYWAIT P0, [UR8+0x68], R0 ;  /* 0x00006800ff0075a7 */ /* 0x0002e20008001108 */
[----:B------:R-:W-:Y:S02]  /*25a0*/  USHF.L.U32 UR10, UR28, 0x6, URZ ;  /* 0x000000061c0a7899 */ /* 0x000fe400080006ff */
[----:B------:R-:W-:Y:S02]  /*25b0*/  UIADD3.X UR35, UPT, UPT, URZ, UR47, URZ, UP0, !UPT ;  /* 0x0000002fff237290 */ /* 0x000fe400087fe4ff */
[----:B------:R-:W-:Y:S02]  /*25c0*/  UIADD3 UR8, UPT, UPT, UR17, 0x4300, URZ ;  /* 0x0000430011087890 */ /* 0x000fe4000fffe0ff */
[----:B------:R-:W-:Y:S02]  /*25d0*/  UPRMT UR7, UR7, 0x5410, URZ ;  /* 0x0000541007077896 */ /* 0x000fe400080000ff */
[----:B------:R-:W-:Y:S02]  /*25e0*/  UIADD3 UR32, UP3, UPT, UR46, 0x200, URZ ;  /* 0x000002002e207890 */ /* 0x000fe4000ff7e0ff */
[----:B------:R-:W-:Y:S02]  /*25f0*/  UIADD3 UR16, UPT, UPT, UR17, 0x1e300, URZ ;  /* 0x0001e30011107890 */ /* 0x000fe4000fffe0ff */
[----:B------:R-:W-:Y:S02]  /*2600*/  UIADD3.X UR33, UPT, UPT, URZ, UR47, URZ, UP3, !UPT ;  /* 0x0000002fff217290 */ /* 0x000fe40009ffe4ff */
[----:B------:R-:W-:Y:S02]  /*2610*/  UIADD3 UR31, UPT, UPT, UR20, 0x1, URZ ;  /* 0x00000001141f7890 */ /* 0x000fe4000fffe0ff */
[----:B------:R-:W-:Y:S02]  /*2620*/  UIADD3 UR29, UPT, UPT, UR21, 0x1, URZ ;  /* 0x00000001151d7890 */ /* 0x000fe4000fffe0ff */
[----:B------:R-:W-:Y:S02]  /*2630*/  UISETP.NE.AND UP2, UPT, UR31, UR43, UPT ;  /* 0x0000002b1f00728c */ /* 0x000fe4000bf45270 */
[----:B------:R-:W-:Y:S01]  /*2640*/  UIADD3 UR26, UPT, UPT, UR22, 0x1, URZ ;  /* 0x00000001161a7890 */ /* 0x000fe2000fffe0ff */
[----:B------:R-:W-:Y:S01]  /*2650*/  UMOV UR44, 0x0 ;  /* 0x00000000002c7882 */ /* 0x000fe20000000000 */
[----:B------:R-:W-:Y:S01]  /*2660*/  UMOV UR45, 0x10000000 ;  /* 0x10000000002d7882 */ /* 0x000fe20000000000 */
[----:B------:R-:W-:Y:S01]  /*2670*/  UMOV UR17, UR9 ;  /* 0x0000000900117c82 */ /* 0x000fe20008000000 */
[----:B------:R4:W-:Y:S01]  /*2680*/  UTMALDG.5D.IM2COL.2CTA [UR8], [UR34], UR7, desc[UR44] ;  /* 0x00002c08220073b4 */ /* 0x0009e20008261007 */
[----:B------:R-:W-:Y:S04]  /*2690*/  UMOV UR18, UR10 ;  /* 0x0000000a00127c82 */ /* 0x000fe80008000000 */
[----:B------:R-:W-:Y:S04]  /*26a0*/  @UP2 UIADD3 UR29, UPT, UPT, UR21, URZ, URZ ;  /* 0x000000ff151d2290 */ /* 0x000fe8000fffe0ff */
[----:B------:R-:W-:Y:S01]  /*26b0*/  UISETP.NE.AND UP1, UPT, UR29, UR40, UPT ;  /* 0x000000281d00728c */ /* 0x000fe2000bf25270 */
[----:B------:R2:W-:Y:S10]  /*26c0*/  UTMALDG.5D.2CTA [UR16], [UR32], desc[UR44] ;  /* 0x00002c10200075b4 */ /* 0x0005f40008221000 */
[----:B------:R-:W-:Y:S04]  /*26d0*/  @UP1 UIADD3 UR26, UPT, UPT, UR22, URZ, URZ ;  /* 0x000000ff161a1290 */ /* 0x000fe8000fffe0ff */
[----:B------:R-:W-:Y:S02]  /*26e0*/  UISETP.NE.AND UP0, UPT, UR26, UR41, UPT ;  /* 0x000000291a00728c */ /* 0x000fe4000bf05270 */
[----:B----4-:R-:W-:Y:S09]  /*26f0*/  UIADD3 UR8, UPT, UPT, UR28, 0x1, URZ ;  /* 0x000000011c087890 */ /* 0x010ff2000fffe0ff */
[----:B------:R-:W-:Y:S02]  /*2700*/  @UP0 UIADD3 UR8, UPT, UPT, UR28, URZ, URZ ;  /* 0x000000ff1c080290 */ /* 0x000fe4000fffe0ff */
[----:B------:R-:W-:Y:S02]  /*2710*/  UIADD3 UR7, UPT, UPT, UR37, -0x1, URZ ;  /* 0xffffffff25077890 */ /* 0x000fe4000fffe0ff */
[----:B--2---:R-:W-:Y:S02]  /*2720*/  USEL UR22, UR26, URZ, UP0 ;  /* 0x000000ff1a167287 */ /* 0x004fe40008000000 */
[----:B------:R-:W-:Y:S02]  /*2730*/  UISETP.GT.U32.AND UP0, UPT, UR37, 0x1, UPT ;  /* 0x000000012500788c */ /* 0x000fe4000bf04070 */
[----:B------:R-:W-:Y:S02]  /*2740*/  USEL UR20, UR31, URZ, UP2 ;  /* 0x000000ff1f147287 */ /* 0x000fe40009000000 */
[----:B------:R-:W-:Y:S01]  /*2750*/  USEL UR21, UR29, URZ, UP1 ;  /* 0x000000ff1d157287 */ /* 0x000fe20008800000 */
[----:B------:R-:W-:Y:S01]  /*2760*/  UMOV UR37, UR7 ;  /* 0x0000000700257c82 */ /* 0x000fe20008000000 */
[----:B------:R-:W-:Y:S01]  /*2770*/  UMOV UR7, UR30 ;  /* 0x0000001e00077c82 */ /* 0x000fe20008000000 */
[----:B------:R-:W-:Y:S02]  /*2780*/  UMOV UR28, UR8 ;  /* 0x00000008001c7c82 */ /* 0x000fe40008000000 */
[----:B-1----:R-:W-:Y:S07]  /*2790*/  BRA.U UP0, `(.L_x_36) ;  /* 0xfffffff900fc7547 */ /* 0x002fee000b83ffff */
.L_x_30:
[----:B------:R-:W-:Y:S01]  /*27a0*/  SHF.L.U32 R3, R2, 0x1f, RZ ;  /* 0x0000001f02037819 */ /* 0x000fe200000006ff */
[----:B------:R-:W-:-:S03]  /*27b0*/  NOP ;  /* 0x0000000000007918 */ /* 0x000fc60000000000 */
[----:B--23--:R-:W2:Y:S02]  /*27c0*/  SYNCS.PHASECHK.TRANS64.TRYWAIT P0, [UR36+0x120], R3 ;  /* 0x00012003ff0075a7 */ /* 0x00cea40008001124 */
[----:B--2---:R-:W-:Y:S05]  /*27d0*/  @!P0 BRA `(.L_x_37) ;  /* 0x0000007000fc8947 */ /* 0x004fea0003800000 */
.L_x_155:
[----:B------:R-:W2:Y:S01]  /*27e0*/  LDS.128 R4, [UR36+0x160] ;  /* 0x00016024ff047984 */ /* 0x000ea20008000c00 */
[----:B------:R-:W-:Y:S02]  /*27f0*/  UIADD3 UR4, UPT, UPT, UR36, 0x128, URZ ;  /* 0x0000012824047890 */ /* 0x000fe4000fffe0ff */
[----:B------:R-:W-:Y:S01]  /*2800*/  UISETP.GE.AND UP0, UPT, UR39, 0x1, UPT ;  /* 0x000000012700788c */ /* 0x000fe2000bf06270 */
[----:B------:R-:W-:Y:S01]  /*2810*/  @!PT LDS RZ, [RZ] ;  /* 0x00000000fffff984 */ /* 0x000fe20000000800 */
[----:B------:R-:W-:Y:S01]  /*2820*/  @!PT LDS RZ, [RZ] ;  /* 0x00000000fffff984 */ /* 0x000fe20000000800 */
[----:B------:R-:W-:Y:S01]  /*2830*/  @!PT LDS RZ, [RZ] ;  /* 0x00000000fffff984 */ /* 0x000fe20000000800 */
[----:B------:R-:W-:Y:S01]  /*2840*/  @!PT LDS RZ, [RZ] ;  /* 0x00000000fffff984 */ /* 0x000fe20000000800 */
[----:B------:R3:W-:Y:S06]  /*2850*/  MEMBAR.ALL.CTA ;  /* 0x0000000000007992 */ /* 0x0007ec0000008000 */
[----:B---3--:R-:W3:Y:S01]  /*2860*/  FENCE.VIEW.ASYNC.S ;  /* 0x00000000000073c6 */ /* 0x008ee20000000000 */
[----:B------:R-:W-:-:S09]  /*2870*/  UPRMT UR4, URZ, 0x654, UR4 ;  /* 0x00000654ff047896 */ /* 0x000fd20008000004 */
[----:B---3--:R-:W-:Y:S01]  /*2880*/  SYNCS.ARRIVE.TRANS64.RED.A1T0 RZ, [UR4], RZ ;  /* 0x000000ffffff79a7 */ /* 0x008fe20008100404 */
[----:B--2---:R-:W-:-:S13]  /*2890*/  LOP3.LUT P0, RZ, R6, 0x1, RZ, 0xc0, !PT ;  /* 0x0000000106ff7812 */ /* 0x004fda000780c0ff */
[----:B------:R-:W-:Y:S01]  /*28a0*/  VOTEU.ANY UP1, P0 ;  /* 0x0000000000ff7886 */ /* 0x000fe20000020100 */
[----:B------:R-:W-:-:S13]  /*28b0*/  PLOP3.LUT P0, PT, PT, PT, UP1, 0x80, 0x8 ;  /* 0x000000000008781c */ /* 0x000fda0003f0f018 */
[----:B-1----:R-:W-:Y:S02]  /*28c0*/  @P0 MOV R0, R4 ;  /* 0x0000000400000202 */ /* 0x002fe40000000f00 */
[----:B------:R-:W-:Y:S02]  /*28d0*/  @P0 LOP3.LUT R4, R5, 0xffff, RZ, 0xc0, !PT ;  /* 0x0000ffff05040812 */ /* 0x000fe400078ec0ff */
[----:B------:R-:W-:Y:S02]  /*28e0*/  @P0 R2UR UR6, R0 ;  /* 0x00000000000602ca */ /* 0x000fe400000e0000 */
[----:B------:R-:W-:-:S11]  /*28f0*/  @P0 R2UR UR5, R4 ;  /* 0x00000000040502ca */ /* 0x000fd600000e0000 */
[----:B------:R-:W-:Y:S02]  /*2900*/  @UP1 UMOV UR50, UR6 ;  /* 0x0000000600321c82 */ /* 0x000fe40008000000 */
[----:B------:R-:W-:Y:S01]  /*2910*/  @UP1 UMOV UR49, UR5 ;  /* 0x0000000500311c82 */ /* 0x000fe20008000000 */
[----:B------:R-:W-:Y:S05]  /*2920*/  BRA.U !UP0, `(.L_x_38) ;  /* 0x0000000108d47547 */ /* 0x000fea000b800000 */
[----:B------:R-:W1:Y:S01]  /*2930*/  LDCU.128 UR16, c[0x0][0xc10] ;  /* 0x00018200ff1077ac */ /* 0x000e620008000c00 */
[----:B------:R-:W2:Y:S01]  /*2940*/  LDCU UR21, c[0x0][0xc20] ;  /* 0x00018400ff1577ac */ /* 0x000ea20008000800 */
[----:B------:R-:W3:Y:S01]  /*2950*/  LDCU UR20, c[0x0][0xc0c] ;  /* 0x00018180ff1477ac */ /* 0x000ee20008000800 */
[----:B------:R-:W4:Y:S01]  /*2960*/  LDCU.64 UR12, c[0x0][0xc28] ;  /* 0x00018500ff0c77ac */ /* 0x000f220008000a00 */
[----:B------:R-:W-:Y:S02]  /*2970*/  UISETP.NE.AND UP3, UPT, UR39, 0x1, UPT ;  /* 0x000000012700788c */ /* 0x000fe4000bf65270 */
[----:B-1----:R-:W-:Y:S02]  /*2980*/  UIMAD.WIDE.U32 UR4, UR52, UR19, URZ ;  /* 0x00000013340472a5 */ /* 0x002fe4000f8e00ff */
[----:B------:R-:W-:Y:S02]  /*2990*/  UIMAD.WIDE.U32 UR6, UR53, UR16, URZ ;  /* 0x00000010350672a5 */ /* 0x000fe4000f8e00ff */
[----:B------:R-:W-:-:S02]  /*29a0*/  UISETP.NE.AND UP0, UPT, UR18, 0x1, UPT ;  /* 0x000000011200788c */ /* 0x000fc4000bf05270 */
[----:B------:R-:W-:Y:S01]  /*29b0*/  UIMAD.WIDE.U32 UR14, UR49, UR19, URZ ;  /* 0x00000013310e72a5 */ /* 0x000fe2000f8e00ff */
[----:B------:R-:W-:Y:S01]  /*29c0*/  UMOV UR4, UR5 ;  /* 0x0000000500047c82 */ /* 0x000fe20008000000 */
[----:B---3--:R-:W-:Y:S02]  /*29d0*/  UISETP.NE.AND UP2, UPT, UR20, 0x1, UPT ;  /* 0x000000011400788c */ /* 0x008fe4000bf45270 */
[----:B--2---:R-:W-:Y:S02]  /*29e0*/  USHF.R.U32.HI UR5, URZ, UR21, UR4 ;  /* 0x00000015ff057299 */ /* 0x004fe40008011604 */
[----:B------:R-:W-:Y:S01]  /*29f0*/  UIMAD.WIDE.U32 UR10, UR50, UR16, URZ ;  /* 0x00000010320a72a5 */ /* 0x000fe2000f8e00ff */
[----:B------:R-:W-:Y:S01]  /*2a00*/  UMOV UR4, UR7 ;  /* 0x0000000700047c82 */ /* 0x000fe20008000000 */
[----:B------:R-:W-:Y:S02]  /*2a10*/  USEL UR5, UR52, UR5, !UP0 ;  /* 0x0000000534057287 */ /* 0x000fe4000c000000 */
[----:B------:R-:W-:-:S02]  /*2a20*/  USHF.R.U32.HI UR4, URZ, UR17, UR4 ;  /* 0x00000011ff047299 */ /* 0x000fc40008011604 */
[----:B----4-:R-:W-:Y:S02]  /*2a30*/  UIMAD.WIDE.U32 UR8, UR5, UR12, URZ ;  /* 0x0000000c050872a5 */ /* 0x010fe4000f8e00ff */
[----:B------:R-:W-:Y:S01]  /*2a40*/  USEL UR6, UR53, UR4, !UP2 ;  /* 0x0000000435067287 */ /* 0x000fe2000d000000 */
[----:B------:R-:W-:Y:S02]  /*2a50*/  UMOV UR10, UR11 ;  /* 0x0000000b000a7c82 */ /* 0x000fe40008000000 */
[----:B------:R-:W-:Y:S01]  /*2a60*/  UMOV UR4, UR15 ;  /* 0x0000000f00047c82 */ /* 0x000fe20008000000 */
[----:B------:R-:W-:Y:S01]  /*2a70*/  UIMAD.WIDE.U32 UR14, UR6, UR12, URZ ;  /* 0x0000000c060e72a5 */ /* 0x000fe2000f8e00ff */
[----:B------:R-:W-:Y:S01]  /*2a80*/  UMOV UR8, UR9 ;  /* 0x0000000900087c82 */ /* 0x000fe20008000000 */
[----:B------:R-:W-:Y:S02]  /*2a90*/  USHF.R.U32.HI UR4, URZ, UR21, UR4 ;  /* 0x00000015ff047299 */ /* 0x000fe40008011604 */
[----:B------:R-:W-:-:S03]  /*2aa0*/  @UP3 USHF.R.U32.HI UR5, URZ, UR13, UR8 ;  /* 0x0000000dff053299 */ /* 0x000fc60008011608 */
[----:B------:R-:W-:Y:S01]  /*2ab0*/  UMOV UR14, UR15 ;  /* 0x0000000f000e7c82 */ /* 0x000fe20008000000 */
[----:B------:R-:W-:Y:S02]  /*2ac0*/  USHF.R.U32.HI UR17, URZ, UR17, UR10 ;  /* 0x00000011ff117299 */ /* 0x000fe4000801160a */
[----:B------:R-:W-:Y:S02]  /*2ad0*/  USEL UR4, UR49, UR4, !UP0 ;  /* 0x0000000431047287 */ /* 0x000fe4000c000000 */
[----:B------:R-:W-:Y:S02]  /*2ae0*/  @UP3 USHF.R.U32.HI UR6, URZ, UR13, UR14 ;  /* 0x0000000dff063299 */ /* 0x000fe4000801160e */
[----:B------:R-:W-:Y:S02]  /*2af0*/  UIMAD UR7, UR39, UR5, URZ ;  /* 0x00000005270772a4 */ /* 0x000fe4000f8e02ff */
[----:B------:R-:W-:Y:S02]  /*2b00*/  USEL UR5, UR50, UR17, !UP2 ;  /* 0x0000001132057287 */ /* 0x000fe4000d000000 */
[----:B------:R-:W-:-:S02]  /*2b10*/  UIMAD UR10, UR39, UR6, URZ ;  /* 0x00000006270a72a4 */ /* 0x000fc4000f8e02ff */
[----:B------:R-:W-:Y:S02]  /*2b20*/  UISETP.GE.AND UP0, UPT, UR4, UR7, UPT ;  /* 0x000000070400728c */ /* 0x000fe4000bf06270 */
[----:B------:R-:W-:Y:S02]  /*2b30*/  UIMAD.WIDE.U32 UR8, UR4, UR12, URZ ;  /* 0x0000000c040872a5 */ /* 0x000fe4000f8e00ff */
[----:B------:R-:W-:Y:S02]  /*2b40*/  UISETP.GE.OR UP0, UPT, UR5, UR10, UP0 ;  /* 0x0000000a0500728c */ /* 0x000fe40008706670 */
[----:B------:R-:W-:-:S03]  /*2b50*/  UIMAD.WIDE.U32 UR10, UR5, UR12, URZ ;  /* 0x0000000c050a72a5 */ /* 0x000fc6000f8e00ff */
[----:B------:R-:W-:Y:S01]  /*2b60*/  UMOV UR7, UR9 ;  /* 0x0000000900077c82 */ /* 0x000fe20008000000 */
[----:B------:R-:W-:Y:S02]  /*2b70*/  UIADD3 UR9, UPT, UPT, -UR4, URZ, URZ ;  /* 0x000000ff04097290 */ /* 0x000fe4000fffe1ff */
[----:B------:R-:W-:Y:S02]  /*2b80*/  USHF.R.U32.HI UR7, URZ, UR13, UR7 ;  /* 0x0000000dff077299 */ /* 0x000fe40008011607 */
[----:B------:R-:W-:Y:S02]  /*2b90*/  UIMAD UR10, UR18, UR9, UR49 ;  /* 0x00000009120a72a4 */ /* 0x000fe4000f8e0231 */
[----:B------:R-:W-:Y:S01]  /*2ba0*/  USEL UR7, UR4, UR7, !UP3 ;  /* 0x0000000704077287 */ /* 0x000fe2000d800000 */
[----:B------:R-:W-:Y:S01]  /*2bb0*/  @!UP0 UMOV UR8, UR11 ;  /* 0x0000000b00088c82 */ /* 0x000fe20008000000 */
[----:B------:R-:W-:Y:S02]  /*2bc0*/  UIADD3 UR11, UPT, UPT, -UR5, URZ, URZ ;  /* 0x000000ff050b7290 */ /* 0x000fe4000fffe1ff */
[----:B------:R-:W-:-:S02]  /*2bd0*/  @!UP0 USHF.R.U32.HI UR8, URZ, UR13, UR8 ;  /* 0x0000000dff088299 */ /* 0x000fc40008011608 */
[----:B------:R-:W-:Y:S02]  /*2be0*/  UIADD3 UR9, UPT, UPT, -UR7, URZ, URZ ;  /* 0x000000ff07097290 */ /* 0x000fe4000fffe1ff */
[----:B------:R-:W-:Y:S02]  /*2bf0*/  @!UP0 USEL UR8, UR5, UR8, !UP3 ;  /* 0x0000000805088287 */ /* 0x000fe4000d800000 */
[----:B------:R-:W-:Y:S02]  /*2c00*/  UIMAD UR9, UR39, UR9, UR4 ;  /* 0x00000009270972a4 */ /* 0x000fe4000f8e0204 */
[----:B------:R-:W-:Y:S02]  /*2c10*/  @!UP0 UIADD3 UR7, UPT, UPT, UR7, -UR8, URZ ;  /* 0x8000000807078290 */ /* 0x000fe4000fffe0ff */
[----:B------:R-:W-:Y:S02]  /*2c20*/  @!UP0 UIMAD UR8, UR9, UR6, UR8 ;  /* 0x00000006090882a4 */ /* 0x000fe4000f8e0208 */
[----:B------:R-:W-:-:S02]  /*2c30*/  @!UP0 UIMAD UR4, UR39, UR7, UR5 ;  /* 0x00000007270482a4 */ /* 0x000fc4000f8e0205 */
[----:B------:R-:W-:Y:S02]  /*2c40*/  UIMAD UR6, UR20, UR11, UR50 ;  /* 0x0000000b140672a4 */ /* 0x000fe4000f8e0232 */
[----:B------:R-:W-:Y:S01]  /*2c50*/  UIMAD UR49, UR4, UR18, UR10 ;  /* 0x00000012043172a4 */ /* 0x000fe2000f8e020a */
[----:B------:R-:W-:Y:S02]  /*2c60*/  @!UP0 UMOV UR5, UR8 ;  /* 0x0000000800058c82 */ /* 0x000fe40008000000 */
[----:B------:R-:W-:-:S12]  /*2c70*/  UIMAD UR50, UR5, UR20, UR6 ;  /* 0x00000014053272a4 */ /* 0x000fd8000f8e0206 */
.L_x_38:
[----:B------:R-:W1:Y:S02]  /*2c80*/  LDCU UR4, c[0x0][0xc30] ;  /* 0x00018600ff0477ac */ /* 0x000e640008000800 */
[----:B-1----:R-:W-:-:S09]  /*2c90*/  UISETP.NE.AND UP0, UPT, UR4, 0x1, UPT ;  /* 0x000000010400788c */ /* 0x002fd2000bf05270 */
[----:B------:R-:W-:Y:S05]  /*2ca0*/  BRA.U UP0, `(.L_x_39) ;  /* 0x0000000100447547 */ /* 0x000fea000b800000 */
[----:B------:R-:W1:Y:S01]  /*2cb0*/  LDCU.128 UR8, c[0x0][0xc10] ;  /* 0x00018200ff0877ac */ /* 0x000e620008000c00 */
[----:B------:R-:W2:Y:S01]  /*2cc0*/  LDCU UR12, c[0x0][0xc0c] ;  /* 0x00018180ff0c77ac */ /* 0x000ea20008000800 */
[----:B------:R-:W3:Y:S01]  /*2cd0*/  LDCU UR13, c[0x0][0xc20] ;  /* 0x00018400ff0d77ac */ /* 0x000ee20008000800 */
[----:B-1----:R-:W-:Y:S02]  /*2ce0*/  UIMAD.WIDE.U32 UR6, UR50, UR8, URZ ;  /* 0x00000008320672a5 */ /* 0x002fe4000f8e00ff */
[----:B------:R-:W-:Y:S02]  /*2cf0*/  UIMAD.WIDE.U32 UR4, UR49, UR11, URZ ;  /* 0x0000000b310472a5 */ /* 0x000fe4000f8e00ff */
[----:B--2---:R-:W-:Y:S02]  /*2d00*/  UISETP.NE.AND UP2, UPT, UR12, 0x1, UPT ;  /* 0x000000010c00788c */ /* 0x004fe4000bf45270 */
[----:B------:R-:W-:Y:S01]  /*2d10*/  UISETP.NE.AND UP0, UPT, UR10, 0x1, UPT ;  /* 0x000000010a00788c */ /* 0x000fe2000bf05270 */
[----:B------:R-:W-:-:S02]  /*2d20*/  UMOV UR6, UR7 ;  /* 0x0000000700067c82 */ /* 0x000fc40008000000 */
[----:B------:R-:W-:Y:S01]  /*2d30*/  UMOV UR4, UR5 ;  /* 0x0000000500047c82 */ /* 0x000fe20008000000 */
[----:B------:R-:W-:Y:S02]  /*2d40*/  USHF.R.U32.HI UR6, URZ, UR9, UR6 ;  /* 0x00000009ff067299 */ /* 0x000fe40008011606 */
[----:B---3--:R-:W-:Y:S02]  /*2d50*/  USHF.R.U32.HI UR4, URZ, UR13, UR4 ;  /* 0x0000000dff047299 */ /* 0x008fe40008011604 */
[----:B------:R-:W-:Y:S02]  /*2d60*/  USEL UR5, UR50, UR6, !UP2 ;  /* 0x0000000632057287 */ /* 0x000fe4000d000000 */
[----:B------:R-:W-:-:S04]  /*2d70*/  USEL UR4, UR49, UR4, !UP0 ;  /* 0x0000000431047287 */ /* 0x000fc8000c000000 */
[----:B------:R-:W-:Y:S02]  /*2d80*/  UIADD3 UR6, UPT, UPT, UR5, -UR4, URZ ;  /* 0x8000000405067290 */ /* 0x000fe4000fffe0ff */
[----:B------:R-:W-:Y:S02]  /*2d90*/  UIADD3 UR4, UPT, UPT, -UR5, UR4, URZ ;  /* 0x0000000405047290 */ /* 0x000fe4000fffe1ff */
[----:B------:R-:W-:Y:S02]  /*2da0*/  UIMAD UR49, UR6, UR10, UR49 ;  /* 0x0000000a063172a4 */ /* 0x000fe4000f8e0231 */
[----:B------:R-:W-:-:S12]  /*2db0*/  UIMAD UR50, UR4, UR12, UR50 ;  /* 0x0000000c043272a4 */ /* 0x000fd8000f8e0232 */
.L_x_39:
[----:B------:R-:W-:Y:S01]  /*2dc0*/  R2UR UR5, R48 ;  /* 0x00000000300572ca */ /* 0x000fe200000e0000 */
[----:B------:R-:W-:Y:S01]  /*2dd0*/  UMOV UR31, UR42 ;  /* 0x0000002a001f7c82 */ /* 0x000fe20008000000 */
[----:B------:R-:W-:Y:S02]  /*2de0*/  R2UR UR4, R47 ;  /* 0x000000002f0472ca */ /* 0x000fe400000e0000 */
[----:B------:R-:W-:Y:S02]  /*2df0*/  PLOP3.LUT P1, PT, PT, PT, PT, 0x80, 0x8 ;  /* 0x000000000008781c */ /* 0x000fe40003f2f070 */
[----:B------:R-:W-:-:S07]  /*2e00*/  LOP3.LUT R2, R2, 0x1, RZ, 0x3c, !PT ;  /* 0x0000000102027812 */ /* 0x000fce00078e3cff */
[----:B------:R-:W-:Y:S02]  /*2e10*/  UIADD3 UR45, UPT, UPT, UR50, UR5, URZ ;  /* 0x00000005322d7290 */ /* 0x000fe4000fffe0ff */
[----:B------:R-:W-:Y:S01]  /*2e20*/  UIADD3 UR19, UPT, UPT, UR49, UR4, URZ ;  /* 0x0000000431137290 */ /* 0x000fe2000fffe0ff */
[----:B------:R-:W-:Y:S11]  /*2e30*/  BRA.U UP1, `(.L_x_40) ;  /* 0xffffffe901b07547 */ /* 0x000ff6000b83ffff */
[----:B------:R-:W-:Y:S01]  /*2e40*/  UIADD3 UR36, UPT, UPT, UR36, 0x68, URZ ;  /* 0x0000006824247890 */ /* 0x000fe2000fffe0ff */
[----:B------:R-:W-:-:S03]  /*2e50*/  MOV R2, UR27 ;  /* 0x0000001b00027c02 */ /* 0x000fc60008000f00 */
[----:B------:R-:W-:Y:S01]  /*2e60*/  ULEA UR4, UR30, UR36, 0x3 ;  /* 0x000000241e047291 */ /* 0x000fe2000f8e18ff */
[----:B------:R-:W-:-:S08]  /*2e70*/  SHF.L.U32 R2, R2, 0x1f, RZ ;  /* 0x0000001f02027819 */ /* 0x000fd000000006ff */
[----:B------:R-:W1:Y:S02]  /*2e80*/  SYNCS.PHASECHK.TRANS64.TRYWAIT P0, [UR4], R2 ;  /* 0x00000002ff0075a7 */ /* 0x000e640008001104 */
[----:B-1----:R-:W-:Y:S05]  /*2e90*/  @!P0 BRA `(.L_x_41) ;  /* 0x0000006c00648947 */ /* 0x002fea0003800000 */
.L_x_157:
[----:B------:R-:W-:-:S04]  /*2ea0*/  UIADD3 UR4, UPT, UPT, UR30, 0x1, URZ ;  /* 0x000000011e047890 */ /* 0x000fc8000fffe0ff */
[----:B------:R-:W-:-:S04]  /*2eb0*/  UISETP.NE.AND UP0, UPT, UR4, 0xd, UPT ;  /* 0x0000000d0400788c */ /* 0x000fc8000bf05270 */
[----:B------:R-:W-:Y:S02]  /*2ec0*/  USEL UR5, URZ, 0x1, UP0 ;  /* 0x00000001ff057887 */ /* 0x000fe40008000000 */
[----:B------:R-:W-:Y:S02]  /*2ed0*/  USEL UR4, UR4, URZ, UP0 ;  /* 0x000000ff04047287 */ /* 0x000fe40008000000 */
[----:B------:R-:W-:Y:S02]  /*2ee0*/  ULOP3.LUT UR6, UR27, UR5, URZ, 0x3c, !UPT ;  /* 0x000000051b067292 */ /* 0x000fe4000f8e3cff */
[----:B------:R-:W-:-:S04]  /*2ef0*/  ULEA UR5, UR4, UR36, 0x3 ;  /* 0x0000002404057291 */ /* 0x000fc8000f8e18ff */
[----:B-1----:R-:W-:-:S04]  /*2f00*/  MOV R2, UR6 ;  /* 0x0000000600027c02 */ /* 0x002fc80008000f00 */
[----:B------:R-:W-:-:S04]  /*2f10*/  SHF.L.U32 R2, R2, 0x1f, RZ ;  /* 0x0000001f02027819 */ /* 0x000fc800000006ff */
[----:B------:R-:W1:Y:S02]  /*2f20*/  SYNCS.PHASECHK.TRANS64.TRYWAIT P0, [UR5], R2 ;  /* 0x00000002ff0075a7 */ /* 0x000e640008001105 */
[----:B-1----:R-:W-:Y:S05]  /*2f30*/  @!P0 BRA `(.L_x_42) ;  /* 0x0000006c00548947 */ /* 0x002fea0003800000 */
.L_x_159:
        /* <DEDUP_REMOVED lines=10> */
.L_x_161:
        /* <DEDUP_REMOVED lines=10> */
.L_x_163:
        /* <DEDUP_REMOVED lines=10> */
.L_x_165:
        /* <DEDUP_REMOVED lines=10> */
.L_x_167:
        /* <DEDUP_REMOVED lines=10> */
.L_x_169:
        /* <DEDUP_REMOVED lines=10> */
.L_x_171:
        /* <DEDUP_REMOVED lines=10> */
.L_x_173:
        /* <DEDUP_REMOVED lines=10> */
.L_x_175:
        /* <DEDUP_REMOVED lines=10> */
.L_x_177:
        /* <DEDUP_REMOVED lines=10> */
.L_x_179:
[----:B------:R-:W-:-:S04]  /*3580*/  UIADD3 UR4, UPT, UPT, UR4, 0x1, URZ ;  /* 0x0000000104047890 */ /* 0x000fc8000fffe0ff */
[----:B------:R-:W-:-:S04]  /*3590*/  UISETP.NE.AND UP0, UPT, UR4, 0xd, UPT ;  /* 0x0000000d0400788c */ /* 0x000fc8000bf05270 */
[----:B------:R-:W-:Y:S02]  /*35a0*/  USEL UR5, URZ, 0x1, UP0 ;  /* 0x00000001ff057887 */ /* 0x000fe40008000000 */
[----:B------:R-:W-:Y:S02]  /*35b0*/  USEL UR4, UR4, URZ, UP0 ;  /* 0x000000ff04047287 */ /* 0x000fe40008000000 */
[----:B------:R-:W-:Y:S02]  /*35c0*/  ULOP3.LUT UR5, UR6, UR5, URZ, 0x3c, !UPT ;  /* 0x0000000506057292 */ /* 0x000fe4000f8e3cff */
[----:B------:R-:W-:-:S04]  /*35d0*/  ULEA UR4, UR4, UR36, 0x3 ;  /* 0x0000002404047291 */ /* 0x000fc8000f8e18ff */
[----:B-1----:R-:W-:Y:S02]  /*35e0*/  IMAD.U32 R2, RZ, RZ, UR5 ;  /* 0x00000005ff027e24 */ /* 0x002fe4000f8e00ff */
[----:B------:R-:W-:-:S03]  /*35f0*/  MOV R0, UR4 ;  /* 0x0000000400007c02 */ /* 0x000fc60008000f00 */
[----:B------:R-:W-:-:S07]  /*3600*/  SHF.L.U32 R2, R2, 0x1f, RZ ;  /* 0x0000001f02027819 */ /* 0x000fce00000006ff */
.L_x_53:
[----:B-1----:R1:W2:Y:S02]  /*3610*/  SYNCS.PHASECHK.TRANS64.TRYWAIT P0, [R0+URZ], R2 ;  /* 0x00000002000075a7 */ /* 0x0022a400080011ff */
[----:B--2---:R-:W-:Y:S05]  /*3620*/  @!P0 NANOSLEEP.SYNCS 0x989680 ;  /* 0x009896800000895d */ /* 0x004fea0003900000 */
[----:B------:R-:W2:Y:S02]  /*3630*/  @!P0 SYNCS.PHASECHK.TRANS64 P0, [R0+URZ], R2 ;  /* 0x00000002000085a7 */ /* 0x000ea400080010ff */
[----:B--2---:R-:W-:Y:S05]  /*3640*/  @P0 EXIT ;  /* 0x000000000000094d */ /* 0x004fea0003800000 */
[----:B------:R-:W-:Y:S05]  /*3650*/  BRA `(.L_x_53) ;  /* 0xfffffffc00ec7947 */ /* 0x000fea000383ffff */
.L_x_22:
[----:B------:R-:W2:Y:S02]  /*3660*/  S2UR UR4, SR_CgaCtaId ;  /* 0x00000000000479c3 */ /* 0x000ea40000008800 */
[----:B--2---:R-:W-:-:S04]  /*3670*/  UISETP.NE.AND UP0, UPT, UR4, URZ, UPT ;  /* 0x000000ff0400728c */ /* 0x004fc8000bf05270 */
[----:B------:R-:W-:-:S09]  /*3680*/  UISETP.NE.OR UP0, UPT, UR18, 0x1, UP0 ;  /* 0x000000011200788c */ /* 0x000fd20008705670 */
[----:B------:R-:W-:Y:S05]  /*3690*/  BRA.U UP0, `(.L_x_54) ;  /* 0x0000000100b47547 */ /* 0x000fea000b800000 */
[----:B------:R-:W2:Y:S01]  /*36a0*/  S2UR UR5, SR_CgaCtaId ;  /* 0x00000000000579c3 */ /* 0x000ea20000008800 */
[----:B------:R-:W-:Y:S01]  /*36b0*/  UMOV UR4, 0x400 ;  /* 0x0000040000047882 */ /* 0x000fe20000000000 */
[----:B------:R-:W-:Y:S01]  /*36c0*/  HFMA2 R2, -RZ, RZ, 0, 5.9604644775390625e-08 ;  /* 0x00000001ff027431 */ /* 0x000fe200000001ff */
[----:B------:R-:W-:Y:S01]  /*36d0*/  ISETP.GE.U32.AND P0, PT, R3, 0x2, PT ;  /* 0x000000020300780c */ /* 0x000fe20003f06070 */
[----:B------:R-:W-:Y:S01]  /*36e0*/  IMAD.MOV.U32 R8, RZ, RZ, RZ ;  /* 0x000000ffff087224 */ /* 0x000fe200078e00ff */
[----:B--2---:R-:W-:-:S04]  /*36f0*/  ULEA UR4, UR5, UR4, 0x18 ;  /* 0x0000000405047291 */ /* 0x004fc8000f8ec0ff */
[----:B------:R-:W-:Y:S02]  /*3700*/  UIADD3 UR5, UPT, UPT, UR4, 0x128, URZ ;  /* 0x0000012804057890 */ /* 0x000fe4000fffe0ff */
[----:B------:R-:W-:Y:S02]  /*3710*/  UIADD3 UR8, UPT, UPT, UR4, 0x120, URZ ;  /* 0x0000012004087890 */ /* 0x000fe4000fffe0ff */
[----:B------:R-:W-:-:S12]  /*3720*/  UPRMT UR5, URZ, 0x654, UR5 ;  /* 0x00000654ff057896 */ /* 0x000fd80008000005 */
.L_x_57:
[----:B------:R-:W-:Y:S01]  /*3730*/  SHF.L.U32 R6, R2, 0x1f, RZ ;  /* 0x0000001f02067819 */ /* 0x000fe200000006ff */
[----:B------:R-:W-:Y:S02]  /*3740*/  IMAD.U32 R4, RZ, RZ, UR8 ;  /* 0x00000008ff047e24 */ /* 0x000fe4000f8e00ff */
[----:B------:R-:W-:Y:S01]  /*3750*/  @!P0 IMAD.MOV.U32 R5, RZ, RZ, 0x10 ;  /* 0x00000010ff058424 */ /* 0x000fe200078e00ff */
[----:B------:R-:W2:Y:S02]  /*3760*/  SYNCS.PHASECHK.TRANS64.TRYWAIT P1, [UR4+0x128], R6 ;  /* 0x00012806ff0075a7 */ /* 0x000ea40008021104 */
[----:B------:R-:W-:-:S04]  /*3770*/  PRMT R4, R3, 0x654, R4 ;  /* 0x0000065403047816 */ /* 0x000fc80000000004 */
[----:B------:R-:W-:Y:S01]  /*3780*/  SEL R0, R4, R0, !P0 ;  /* 0x0000000004007207 */ /* 0x000fe20004000000 */
[----:B--2---:R-:W-:Y:S06]  /*3790*/  @!P1 BRA `(.L_x_55) ;  /* 0x0000006800449947 */ /* 0x004fec0003800000 */
.L_x_181:
[----:B------:R-:W-:Y:S01]  /*37a0*/  UIADD3 UR6, UPT, UPT, UR4, 0x160, URZ ;  /* 0x0000016004067890 */ /* 0x000fe2000fffe0ff */
[----:B------:R3:W-:Y:S01]  /*37b0*/  @!P0 SYNCS.ARRIVE.TRANS64.RED RZ, [R0+URZ], R5 ;  /* 0x0000000500ff89a7 */ /* 0x0007e200080004ff */
[----:B------:R-:W-:Y:S01]  /*37c0*/  UIADD3 UR7, UPT, UPT, UR4, 0x120, URZ ;  /* 0x0000012004077890 */ /* 0x000fe2000fffe0ff */
[----:B------:R-:W-:-:S08]  /*37d0*/  LOP3.LUT R2, R2, 0x1, RZ, 0x3c, !PT ;  /* 0x0000000102027812 */ /* 0x000fd000078e3cff */
[----:B------:R-:W-:Y:S06]  /*37e0*/  UGETNEXTWORKID.BROADCAST [UR6], [UR7] ;  /* 0x00000000060073ca */ /* 0x000fec0008000100 */
[----:B---3--:R-:W-:-:S04]  /*37f0*/  SHF.L.U32 R5, R8, 0x1f, RZ ;  /* 0x0000001f08057819 */ /* 0x008fc800000006ff */
[----:B------:R-:W3:Y:S02]  /*3800*/  SYNCS.PHASECHK.TRANS64.TRYWAIT P1, [UR4+0x120], R5 ;  /* 0x00012005ff0075a7 */ /* 0x000ee40008021104 */
[----:B---3--:R-:W-:Y:S05]  /*3810*/  @!P1 BRA `(.L_x_56) ;  /* 0x00000068003c9947 */ /* 0x008fea0003800000 */
.L_x_183:
[----:B--2---:R-:W2:Y:S01]  /*3820*/  LDS.128 R4, [UR4+0x160] ;  /* 0x00016004ff047984 */ /* 0x004ea20008000c00 */
[----:B------:R-:W-:Y:S01]  /*3830*/  LOP3.LUT R8, R8, 0x1, RZ, 0x3c, !PT ;  /* 0x0000000108087812 */ /* 0x000fe200078e3cff */
[----:B------:R-:W-:Y:S01]  /*3840*/  @!PT LDS RZ, [RZ] ;  /* 0x00000000fffff984 */ /* 0x000fe20000000800 */
[----:B------:R-:W-:Y:S01]  /*3850*/  @!PT LDS RZ, [RZ] ;  /* 0x00000000fffff984 */ /* 0x000fe20000000800 */
[----:B------:R-:W-:Y:S01]  /*3860*/  @!PT LDS RZ, [RZ] ;  /* 0x00000000fffff984 */ /* 0x000fe20000000800 */
[----:B------:R-:W-:Y:S01]  /*3870*/  @!PT LDS RZ, [RZ] ;  /* 0x00000000fffff984 */ /* 0x000fe20000000800 */
[----:B------:R3:W-:Y:S06]  /*3880*/  MEMBAR.ALL.CTA ;  /* 0x0000000000007992 */ /* 0x0007ec0000008000 */
[----:B---3--:R-:W3:Y:S02]  /*3890*/  FENCE.VIEW.ASYNC.S ;  /* 0x00000000000073c6 */ /* 0x008ee40000000000 */
[----:B---3--:R-:W-:Y:S01]  /*38a0*/  SYNCS.ARRIVE.TRANS64.RED.A1T0 RZ, [UR5], RZ ;  /* 0x000000ffffff79a7 */ /* 0x008fe20008100405 */
[----:B--2---:R-:W-:-:S13]  /*38b0*/  LOP3.LUT P1, RZ, R6, 0x1, RZ, 0xc0, !PT ;  /* 0x0000000106ff7812 */ /* 0x004fda000782c0ff */
[----:B------:R-:W-:Y:S05]  /*38c0*/  @P1 BRA `(.L_x_57) ;  /* 0xfffffffc00981947 */ /* 0x000fea000383ffff */
[----:B------:R-:W-:-:S04]  /*38d0*/  SHF.L.U32 R0, R2, 0x1f, RZ ;  /* 0x0000001f02007819 */ /* 0x000fc800000006ff */
[----:B------:R-:W2:Y:S02]  /*38e0*/  SYNCS.PHASECHK.TRANS64 P0, [UR4+0x128], R0 ;  /* 0x00012800ff0075a7 */ /* 0x000ea40008001004 */
[----:B-12---:R-:W-:Y:S05]  /*38f0*/  @P0 EXIT ;  /* 0x000000000000094d */ /* 0x006fea0003800000 */
[----:B------:R-:W-:-:S07]  /*3900*/  MOV R0, UR4 ;  /* 0x0000000400007c02 */ /* 0x000fce0008000f00 */
.L_x_58:
[----:B-1----:R-:W-:-:S04]  /*3910*/  SHF.L.U32 R3, R2, 0x1f, RZ ;  /* 0x0000001f02037819 */ /* 0x002fc800000006ff */
[----:B------:R1:W2:Y:S03]  /*3920*/  SYNCS.PHASECHK.TRANS64.TRYWAIT P0, [R0+URZ+0x128], R3 ;  /* 0x00012803000075a7 */ /* 0x0002a600080011ff */
[----:B--2---:R-:W-:Y:S05]  /*3930*/  @!P0 NANOSLEEP.SYNCS 0x989680 ;  /* 0x009896800000895d */ /* 0x004fea0003900000 */
[----:B------:R-:W2:Y:S02]  /*3940*/  @!P0 SYNCS.PHASECHK.TRANS64 P0, [R0+URZ+0x128], R3 ;  /* 0x00012803000085a7 */ /* 0x000ea400080010ff */
[----:B--2---:R-:W-:Y:S05]  /*3950*/  @P0 EXIT ;  /* 0x000000000000094d */ /* 0x004fea0003800000 */
[----:B------:R-:W-:Y:S05]  /*3960*/  BRA `(.L_x_58) ;  /* 0xfffffffc00e87947 */ /* 0x000fea000383ffff */
.L_x_54:
[----:B------:R-:W-:Y:S05]  /*3970*/  BRA.U UP4, `(.L_x_59) ;  /* 0x0000001104a87547 */ /* 0x000fea000b800000 */
[----:B------:R-:W2:Y:S01]  /*3980*/  S2UR UR4, SR_CgaCtaId ;  /* 0x00000000000479c3 */ /* 0x000ea20000008800 */
[----:B------:R-:W-:Y:S01]  /*3990*/  UMOV UR5, 0x40 ;  /* 0x0000004000057882 */ /* 0x000fe20000000000 */
[----:B------:R-:W-:Y:S01]  /*39a0*/  NOP ;  /* 0x0000000000007918 */ /* 0x000fe20000000000 */
[----:B------:R-:W-:Y:S01]  /*39b0*/  UMOV UR6, 0x400 ;  /* 0x0000040000067882 */ /* 0x000fe20000000000 */
[----:B--2---:R-:W-:Y:S02]  /*39c0*/  ULEA UR5, UR4, UR5, 0x18 ;  /* 0x0000000504057291 */ /* 0x004fe4000f8ec0ff */
[----:B------:R-:W-:-:S07]  /*39d0*/  ULEA UR6, UR4, UR6, 0x18 ;  /* 0x0000000604067291 */ /* 0x000fce000f8ec0ff */
[----:B------:R-:W2:Y:S02]  /*39e0*/  LDS.U8 R3, [UR5+0x1c] ;  /* 0x00001c05ff037984 */ /* 0x000ea40008000000 */
[----:B--2---:R-:W-:-:S13]  /*39f0*/  ISETP.NE.AND P0, PT, R3, RZ, PT ;  /* 0x000000ff0300720c */ /* 0x004fda0003f05270 */
[----:B------:R-:W-:Y:S05]  /*3a00*/  @P0 BRA `(.L_x_60) ;  /* 0x0000000400080947 */ /* 0x000fea0003800000 */
[----:B------:R-:W-:Y:S02]  /*3a10*/  UISETP.NE.U32.AND UP1, UPT, UR38, 0x1, UPT ;  /* 0x000000012600788c */ /* 0x000fe4000bf25070 */
[----:B------:R-:W-:-:S07]  /*3a20*/  UIADD3 UR7, UPT, UPT, UR5, 0x8, URZ ;  /* 0x0000000805077890 */ /* 0x000fce000fffe0ff */
[----:B------:R-:W-:Y:S05]  /*3a30*/  BRA.U !UP1, `(.L_x_61) ;  /* 0x00000001099c7547 */ /* 0x000fea000b800000 */
[----:B------:R-:W-:Y:S01]  /*3a40*/  ELECT P0, URZ, PT ;  /* 0x0000000000ff782f */ /* 0x000fe20003800000 */
[----:B------:R-:W-:-:S12]  /*3a50*/  BSSY B0, `(.L_x_61) ;  /* 0x0000025000007945 */ /* 0x000fd80003800000 */
[----:B------:R-:W-:Y:S05]  /*3a60*/  @!P0 BRA `(.L_x_62) ;  /* 0x00000000008c8947 */ /* 0x000fea0003800000 */
[----:B------:R-:W-:-:S05]  /*3a70*/  UMOV UR4, 0x10 ;  /* 0x0000001000047882 */ /* 0x000fca0000000000 */
[----:B------:R-:W-:Y:S04]  /*3a80*/  DEPBAR.LE SB2, 0x36 ;  /* 0x0000ad800000791a */ /* 0x000fe80000000000 */
[----:B------:R-:W2:Y:S02]  /*3a90*/  UTCATOMSWS.2CTA.FIND_AND_SET.ALIGN UP0, UR4, UR4 ;  /* 0x00000004000475e3 */ /* 0x000ea40008200800 */
[----:B--2---:R-:W-:Y:S01]  /*3aa0*/  MOV R10, UR4 ;  /* 0x00000004000a7c02 */ /* 0x004fe20008000f00 */
[----:B------:R-:W-:Y:S06]  /*3ab0*/  BRA.U UP0, `(.L_x_63) ;  /* 0x0000000100187547 */ /* 0x000fec000b800000 */
.L_x_64:
[----:B------:R-:W-:Y:S05]  /*3ac0*/  NANOSLEEP 0x64 ;  /* 0x000000640000795d */ /* 0x000fea0003800000 */
[----:B------:R-:W-:-:S05]  /*3ad0*/  UMOV UR4, 0x10 ;  /* 0x0000001000047882 */ /* 0x000fca0000000000 */
[----:B------:R-:W-:Y:S04]  /*3ae0*/  DEPBAR.LE SB2, 0x36 ;  /* 0x0000ad800000791a */ /* 0x000fe80000000000 */
[----:B------:R-:W2:Y:S02]  /*3af0*/  UTCATOMSWS.2CTA.FIND_AND_SET.ALIGN UP0, UR4, UR4 ;  /* 0x00000004000475e3 */ /* 0x000ea40008200800 */
[----:B--2---:R-:W-:Y:S01]  /*3b00*/  MOV R10, UR4 ;  /* 0x00000004000a7c02 */ /* 0x004fe20008000f00 */
[----:B------:R-:W-:Y:S05]  /*3b10*/  BRA.U !UP0, `(.L_x_64) ;  /* 0xfffffffd08e87547 */ /* 0x000fea000b83ffff */
.L_x_63:
[----:B------:R-:W2:Y:S01]  /*3b20*/  LDS R6, [UR5+0x10] ;  /* 0x00001005ff067984 */ /* 0x000ea20008000800 */
[----:B------:R-:W-:Y:S01]  /*3b30*/  IMAD.U32 R3, RZ, RZ, UR6 ;  /* 0x00000006ff037e24 */ /* 0x000fe2000f8e00ff */
[----:B------:R-:W-:-:S03]  /*3b40*/  MOV R4, UR37 ;  /* 0x0000002500047c02 */ /* 0x000fc60008000f00 */
[----:B------:R-:W-:Y:S01]  /*3b50*/  VIADD R3, R3, 0x170 ;  /* 0x0000017003037836 */ /* 0x000fe20000000000 */
[----:B--2---:R-:W-:-:S04]  /*3b60*/  SHF.L.U32 R6, R6, 0x1f, RZ ;  /* 0x0000001f06067819 */ /* 0x004fc800000006ff */
[----:B------:R-:W2:Y:S02]  /*3b70*/  SYNCS.PHASECHK.TRANS64.TRYWAIT P0, [UR5+0x8], R6 ;  /* 0x00000806ff0075a7 */ /* 0x000ea40008001105 */
[----:B--2---:R-:W-:Y:S05]  /*3b80*/  @P0 BRA `(.L_x_65) ;  /* 0x0000000000080947 */ /* 0x004fea0003800000 */
[----:B------:R-:W2:Y:S02]  /*3b90*/  SYNCS.PHASECHK.TRANS64.TRYWAIT P0, [UR5+0x8], R6 ;  /* 0x00000806ff0075a7 */ /* 0x000ea40008001105 */
[----:B--2---:R-:W-:Y:S05]  /*3ba0*/  @!P0 BRA `(.L_x_66) ;  /* 0x0000006400708947 */ /* 0x004fea0003800000 */
.L_x_65:
[----:B------:R-:W-:Y:S01]  /*3bb0*/  PRMT R4, R4, 0x654, R3 ;  /* 0x0000065404047816 */ /* 0x000fe20000000003 */
[----:B------:R-:W-:Y:S01]  /*3bc0*/  HFMA2 R3, -RZ, RZ, 0, 5.9604644775390625e-08 ;  /* 0x00000001ff037431 */ /* 0x000fe200000001ff */
[----:B------:R-:W-:Y:S01]  /*3bd0*/  UPRMT UR4, UR37, 0x654, UR7 ;  /* 0x0000065425047896 */ /* 0x000fe20008000007 */
[----:B------:R-:W-:Y:S02]  /*3be0*/  IMAD.MOV.U32 R8, RZ, RZ, 0xffff ;  /* 0x0000ffffff087424 */ /* 0x000fe400078e00ff */
[----:B--2---:R-:W-:Y:S02]  /*3bf0*/  IMAD.MOV.U32 R6, RZ, RZ, 0x4 ;  /* 0x00000004ff067424 */ /* 0x004fe400078e00ff */
[----:B------:R-:W-:Y:S01]  /*3c00*/  IMAD.SHL.U32 R9, R10, 0x20, RZ ;  /* 0x000000200a097824 */ /* 0x000fe200078e00ff */
[----:B------:R-:W-:Y:S02]  /*3c10*/  MOV R5, UR4 ;  /* 0x0000000400057c02 */ /* 0x000fe40008000f00 */
[-C--:B------:R-:W-:Y:S01]  /*3c20*/  SHF.L.U32 R8, R8, R10.reuse, RZ ;  /* 0x0000000a08087219 */ /* 0x080fe200000006ff */
[----:B------:R2:W-:Y:S01]  /*3c30*/  SYNCS.ARRIVE.TRANS64.RED RZ, [UR4], R6 ;  /* 0x00000006ffff79a7 */ /* 0x0005e20008000404 */
[----:B------:R-:W-:Y:S01]  /*3c40*/  SHF.L.U32 R7, R3, R10, RZ ;  /* 0x0000000a03077219 */ /* 0x000fe200000006ff */
[----:B------:R2:W-:Y:S04]  /*3c50*/  STS [UR6+0x170], R9 ;  /* 0x00017009ff007988 */ /* 0x0005e80008000806 */
[----:B------:R2:W-:Y:S04]  /*3c60*/  STAS [R4.64], R10 ;  /* 0x0000000a04007dbd */ /* 0x0005e8000c0008ff */
[----:B------:R2:W-:Y:S04]  /*3c70*/  ATOMS.OR RZ, [UR5+0x14], R8 ;  /* 0x00001408ffff798c */ /* 0x0005e8000b000005 */
[----:B------:R2:W-:Y:S04]  /*3c80*/  ATOMS.OR RZ, [UR5+0x18], R7 ;  /* 0x00001807ffff798c */ /* 0x0005e8000b000005 */
[----:B------:R2:W-:Y:S02]  /*3c90*/  ATOMS.XOR RZ, [UR5+0x10], R3 ;  /* 0x00001003ffff798c */ /* 0x0005e4000b800005 */
.L_x_62:
[----:B-1----:R-:W-:Y:S05]  /*3ca0*/  BSYNC B0 ;  /* 0x0000000000007941 */ /* 0x002fea0003800000 */
.L_x_61:
[----:B------:R-:W-:Y:S05]  /*3cb0*/  BRA.U UP1, `(.L_x_67) ;  /* 0x00000001016c7547 */ /* 0x000fea000b800000 */
[----:B------:R-:W-:-:S03]  /*3cc0*/  UMOV UR4, 0xffffffff ;  /* 0xffffffff00047882 */ /* 0x000fc60000000000 */
[----:B------:R-:W-:Y:S05]  /*3cd0*/  BRA.DIV UR4, `(.L_x_68) ;  /* 0x00000066043c7947 */ /* 0x000fea000b800000 */
[----:B------:R-:W-:-:S13]  /*3ce0*/  ELECT P6, URZ, PT ;  /* 0x0000000000ff782f */ /* 0x000fda00038c0000 */
.L_x_186:
[----:B------:R-:W-:Y:S05]  /*3cf0*/  @!P6 BRA `(.L_x_67) ;  /* 0x00000000005ce947 */ /* 0x000fea0003800000 */
[----:B--2---:R-:W2:Y:S02]  /*3d00*/  LDS R4, [UR5+0x10] ;  /* 0x00001005ff047984 */ /* 0x004ea40008000800 */
[----:B--2---:R-:W-:-:S04]  /*3d10*/  SHF.L.U32 R4, R4, 0x1f, RZ ;  /* 0x0000001f04047819 */ /* 0x004fc800000006ff */
[----:B------:R-:W2:Y:S02]  /*3d20*/  SYNCS.PHASECHK.TRANS64.TRYWAIT P0, [UR5+0x8], R4 ;  /* 0x00000804ff0075a7 */ /* 0x000ea40008001105 */
[----:B--2---:R-:W-:Y:S05]  /*3d30*/  @P0 BRA `(.L_x_69) ;  /* 0x0000000000080947 */ /* 0x004fea0003800000 */
[----:B------:R-:W2:Y:S02]  /*3d40*/  SYNCS.PHASECHK.TRANS64.TRYWAIT P0, [UR5+0x8], R4 ;  /* 0x00000804ff0075a7 */ /* 0x000ea40008001105 */
[----:B--2---:R-:W-:Y:S05]  /*3d50*/  @!P0 BRA `(.L_x_70) ;  /* 0x00000064003c8947 */ /* 0x004fea0003800000 */
.L_x_69:
[----:B------:R-:W3:Y:S01]  /*3d60*/  LDS R6, [UR6+0x170] ;  /* 0x00017006ff067984 */ /* 0x000ee20008000800 */
[----:B--2---:R-:W-:Y:S02]  /*3d70*/  HFMA2 R3, -RZ, RZ, 0, 5.9604644775390625e-08 ;  /* 0x00000001ff037431 */ /* 0x004fe400000001ff */
[----:B------:R-:W-:Y:S01]  /*3d80*/  IMAD.MOV.U32 R4, RZ, RZ, 0xffff ;  /* 0x0000ffffff047424 */ /* 0x000fe200078e00ff */
[----:B------:R-:W-:Y:S01]  /*3d90*/  UPRMT UR4, UR37, 0x654, UR7 ;  /* 0x0000065425047896 */ /* 0x000fe20008000007 */
[----:B---3--:R-:W-:-:S03]  /*3da0*/  IMAD.SHL.U32 R5, R6, 0x20, RZ ;  /* 0x0000002006057824 */ /* 0x008fc600078e00ff */
[-C--:B------:R-:W-:Y:S02]  /*3db0*/  SHF.L.U32 R4, R4, R6.reuse, RZ ;  /* 0x0000000604047219 */ /* 0x080fe400000006ff */
[----:B------:R-:W-:Y:S01]  /*3dc0*/  SHF.L.U32 R6, R3, R6, RZ ;  /* 0x0000000603067219 */ /* 0x000fe200000006ff */
[----:B------:R3:W-:Y:S04]  /*3dd0*/  STS [UR6+0x170], R5 ;  /* 0x00017005ff007988 */ /* 0x0007e80008000806 */
[----:B------:R3:W-:Y:S04]  /*3de0*/  ATOMS.OR RZ, [UR5+0x14], R4 ;  /* 0x00001404ffff798c */ /* 0x0007e8000b000005 */
[----:B------:R3:W-:Y:S01]  /*3df0*/  ATOMS.OR RZ, [UR5+0x18], R6 ;  /* 0x00001806ffff798c */ /* 0x0007e2000b000005 */
[----:B------:R-:W-:Y:S03]  /*3e00*/  SYNCS.ARRIVE.TRANS64.RED.A1T0 RZ, [UR4], RZ ;  /* 0x000000ffffff79a7 */ /* 0x000fe60008100404 */
[----:B------:R3:W-:Y:S01]  /*3e10*/  ATOMS.XOR RZ, [UR5+0x10], R3 ;  /* 0x00001003ffff798c */ /* 0x0007e2000b800005 */
[----:B------:R-:W-:Y:S05]  /*3e20*/  BRA `(.L_x_67) ;  /* 0x0000000000107947 */ /* 0x000fea0003800000 */
.L_x_60:
[----:B------:R-:W-:Y:S02]  /*3e30*/  MOV R3, 0xffffffff ;  /* 0xffffffff00037802 */ /* 0x000fe40000000f00 */
[----:B------:R-:W-:-:S03]  /*3e40*/  MOV R4, 0x3e70 ;  /* 0x00003e7000047802 */ /* 0x000fc60000000f00 */
[----:B------:R2:W-:Y:S04]  /*3e50*/  STS [UR6+0x170], R3 ;  /* 0x00017003ff007988 */ /* 0x0005e80008000806 */
[----:B-12--5:R-:W-:Y:S05]  /*3e60*/  CALL.REL.NOINC `($__internal_1_$__cuda_sm10x_tcgen05_guardrail_trap_phase_invalid_during_alloc) ;  /* 0x0000006800ec7944 */ /* 0x026fea0003c00000 */
.L_x_67:
[----:B------:R-:W-:Y:S05]  /*3e70*/  WARPSYNC.ALL ;  /* 0x0000000000007948 */ /* 0x000fea0003800000 */
[----:B------:R-:W4:Y:S01]  /*3e80*/  S2UR UR20, SR_CgaCtaId ;  /* 0x00000000001479c3 */ /* 0x000f220000008800 */
[----:B------:R-:W-:Y:S01]  /*3e90*/  UMOV UR4, 0x400 ;  /* 0x0000040000047882 */ /* 0x000fe20000000000 */
[----:B------:R-:W-:-:S06]  /*3ea0*/  NOP ;  /* 0x0000000000007918 */ /* 0x000fcc0000000000 */
[----:B------:R-:W-:Y:S06]  /*3eb0*/  BAR.ARV 0x6, 0xa0 ;  /* 0x0182800000007b1d */ /* 0x000fec0000002000 */
[----:B------:R-:W1:Y:S01]  /*3ec0*/  LDCU.64 UR6, c[0x0][0x388] ;  /* 0x00007100ff0677ac */ /* 0x000e620008000a00 */
[----:B------:R-:W-:Y:S01]  /*3ed0*/  LOP3.LUT R2, R2, 0xffff, RZ, 0xc0, !PT ;  /* 0x0000ffff02027812 */ /* 0x000fe200078ec0ff */
[----:B--2---:R-:W-:Y:S01]  /*3ee0*/  IMAD.MOV.U32 R8, RZ, RZ, 0x1 ;  /* 0x00000001ff087424 */ /* 0x004fe200078e00ff */
[----:B------:R-:W-:Y:S01]  /*3ef0*/  LOP3.LUT R0, R0, 0xffff, RZ, 0xc0, !PT ;  /* 0x0000ffff00007812 */ /* 0x000fe200078ec0ff */
[----:B------:R-:W2:Y:S01]  /*3f00*/  LDCU.64 UR8, c[0x0][0x390] ;  /* 0x00007200ff0877ac */ /* 0x000ea20008000a00 */
[----:B------:R-:W-:Y:S01]  /*3f10*/  R2UR UR21, R2 ;  /* 0x00000000021572ca */ /* 0x000fe200000e0000 */
[----:B------:R-:W-:Y:S01]  /*3f20*/  IMAD.MOV.U32 R2, RZ, RZ, RZ ;  /* 0x000000ffff027224 */ /* 0x000fe200078e00ff */
[----:B------:R-:W-:Y:S01]  /*3f30*/  R2UR UR35, R0 ;  /* 0x00000000002372ca */ /* 0x000fe200000e0000 */
[----:B------:R-:W-:Y:S01]  /*3f40*/  IMAD.MOV.U32 R0, RZ, RZ, RZ ;  /* 0x000000ffff007224 */ /* 0x000fe200078e00ff */
[----:B------:R-:W-:Y:S01]  /*3f50*/  UMOV UR24, URZ ;  /* 0x000000ff00187c82 */ /* 0x000fe20008000000 */
[----:B----4-:R-:W-:Y:S01]  /*3f60*/  ULEA UR20, UR20, UR4, 0x18 ;  /* 0x0000000414147291 */ /* 0x010fe2000f8ec0ff */
[----:B------:R-:W-:Y:S01]  /*3f70*/  UMOV UR19, URZ ;  /* 0x000000ff00137c82 */ /* 0x000fe20008000000 */
[----:B------:R-:W-:-:S02]  /*3f80*/  UISETP.NE.AND UP3, UPT, UR38, URZ, UPT ;  /* 0x000000ff2600728c */ /* 0x000fc4000bf65270 */
[----:B------:R-:W-:Y:S01]  /*3f90*/  UIADD3 UR34, UPT, UPT, UR20, 0x128, URZ ;  /* 0x0000012814227890 */ /* 0x000fe2000fffe0ff */
[----:B------:R-:W-:Y:S01]  /*3fa0*/  UMOV UR32, 0x0 ;  /* 0x0000000000207882 */ /* 0x000fe20000000000 */
[----:B-1----:R-:W-:-:S03]  /*3fb0*/  UIADD3 UR4, UPT, UPT, UR6, 0x3f, URZ ;  /* 0x0000003f06047890 */ /* 0x002fc6000fffe0ff */
[----:B---3--:R-:W1:Y:S01]  /*3fc0*/  LDS R3, [UR20+0x170] ;  /* 0x00017014ff037984 */ /* 0x008e620008000800 */
[----:B------:R-:W-:Y:S01]  /*3fd0*/  UMOV UR33, 0x8200010 ;  /* 0x0820001000217882 */ /* 0x000fe20000000000 */
[----:B------:R-:W-:Y:S02]  /*3fe0*/  UPRMT UR34, URZ, 0x654, UR34 ;  /* 0x00000654ff227896 */ /* 0x000fe40008000022 */
[----:B------:R-:W-:Y:S01]  /*3ff0*/  USHF.R.S32.HI UR5, URZ, 0x1f, UR4 ;  /* 0x0000001fff057899 */ /* 0x000fe20008011404 */
[----:B------:R-:W-:Y:S01]  /*4000*/  UMOV UR30, 0x0 ;  /* 0x00000000001e7882 */ /* 0x000fe20000000000 */
[----:B------:R-:W-:Y:S02]  /*4010*/  UMOV UR31, 0x8200010 ;  /* 0x08200010001f7882 */ /* 0x000fe40000000000 */
[----:B------:R-:W-:Y:S02]  /*4020*/  ULEA.HI UR4, UR5, UR4, URZ, 0x6 ;  /* 0x0000000405047291 */ /* 0x000fe4000f8f30ff */
[----:B------:R-:W-:-:S02]  /*4030*/  UIADD3 UR5, UPT, UPT, UR20, 0x4300, URZ ;  /* 0x0000430014057890 */ /* 0x000fc4000fffe0ff */
[----:B------:R-:W-:Y:S02]  /*4040*/  USHF.R.S32.HI UR4, URZ, 0x6, UR4 ;  /* 0x00000006ff047899 */ /* 0x000fe40008011404 */
[----:B------:R-:W-:Y:S02]  /*4050*/  USHF.R.U32.HI UR5, URZ, 0x4, UR5 ;  /* 0x00000004ff057899 */ /* 0x000fe40008011605 */
[----:B------:R-:W-:Y:S02]  /*4060*/  UIMAD UR4, UR4, UR7, URZ ;  /* 0x00000007040472a4 */ /* 0x000fe4000f8e02ff */
[----:B------:R-:W-:Y:S02]  /*4070*/  ULOP3.LUT UR5, UR5, 0x3fff, URZ, 0xc0, !UPT ;  /* 0x00003fff05057892 */ /* 0x000fe4000f8ec0ff */
[----:B--2---:R-:W-:Y:S02]  /*4080*/  UIMAD UR4, UR4, UR8, URZ ;  /* 0x00000008040472a4 */ /* 0x004fe4000f8e02ff */
[----:B------:R-:W-:-:S02]  /*4090*/  ULOP3.LUT UR22, UR5, 0x10000, URZ, 0xfc, !UPT ;  /* 0x0001000005167892 */ /* 0x000fc4000f8efcff */
[----:B------:R-:W-:Y:S02]  /*40a0*/  UIMAD UR9, UR4, UR9, URZ ;  /* 0x00000009040972a4 */ /* 0x000fe4000f8e02ff */
[----:B------:R-:W-:Y:S02]  /*40b0*/  UIADD3 UR4, UPT, UPT, UR20, 0x1e300, URZ ;  /* 0x0001e30014047890 */ /* 0x000fe4000fffe0ff */
[----:B------:R-:W-:Y:S02]  /*40c0*/  UIADD3 UR36, UPT, UPT, UR9, -0x1, URZ ;  /* 0xffffffff09247890 */ /* 0x000fe4000fffe0ff */
[----:B------:R-:W-:Y:S02]  /*40d0*/  USHF.R.U32.HI UR4, URZ, 0x4, UR4 ;  /* 0x00000004ff047899 */ /* 0x000fe40008011604 */
[----:B------:R-:W-:Y:S02]  /*40e0*/  UISETP.GE.AND UP4, UPT, UR9, 0x1, UPT ;  /* 0x000000010900788c */ /* 0x000fe4000bf86270 */
[----:B------:R-:W-:Y:S01]  /*40f0*/  ULOP3.LUT UR4, UR4, 0x3fff, URZ, 0xc0, !UPT ;  /* 0x00003fff04047892 */ /* 0x000fe2000f8ec0ff */
[----:B------:R-:W-:Y:S01]  /*4100*/  UMOV UR28, 0x0 ;  /* 0x00000000001c7882 */ /* 0x000fe20000000000 */
[----:B------:R-:W-:-:S02]  /*4110*/  UMOV UR29, 0x8200010 ;  /* 0x08200010001d7882 */ /* 0x000fc40000000000 */
[----:B------:R-:W-:Y:S01]  /*4120*/  ULOP3.LUT UR23, UR4, 0x10000, URZ, 0xfc, !UPT ;  /* 0x0001000004177892 */ /* 0x000fe2000f8efcff */
[C---:B-1----:R-:W-:Y:S01]  /*4130*/  VIADD R5, R3.reuse, 0x40 ;  /* 0x0000004003057836 */ /* 0x042fe20000000000 */
[----:B------:R-:W-:Y:S01]  /*4140*/  LOP3.LUT R4, R3, 0xffff, RZ, 0xc0, !PT ;  /* 0x0000ffff03047812 */ /* 0x000fe200078ec0ff */
[----:B------:R-:W-:Y:S01]  /*4150*/  UMOV UR26, 0x0 ;  /* 0x00000000001a7882 */ /* 0x000fe20000000000 */
[----:B------:R-:W-:Y:S02]  /*4160*/  UMOV UR27, 0x8200010 ;  /* 0x08200010001b7882 */ /* 0x000fe40000000000 */
[----:B------:R-:W-:-:S05]  /*4170*/  LOP3.LUT R5, R5, 0xffff, RZ, 0xc0, !PT ;  /* 0x0000ffff05057812 */ /* 0x000fca00078ec0ff */
[----:B------:R1:W-:Y:S02]  /*4180*/  STL.64 [R1], R4 ;  /* 0x0000000401007387 */ /* 0x0003e40000100a00 */
.L_x_79:
[----:B-1----:R-:W-:-:S04]  /*4190*/  SHF.L.U32 R5, R2, 0x1f, RZ ;  /* 0x0000001f02057819 */ /* 0x002fc800000006ff */
[----:B------:R-:W1:Y:S02]  /*41a0*/  SYNCS.PHASECHK.TRANS64.TRYWAIT P0, [UR20+0x120], R5 ;  /* 0x00012005ff0075a7 */ /* 0x000e640008001114 */
[----:B-1-34-:R-:W-:Y:S05]  /*41b0*/  @!P0 BRA `(.L_x_71) ;  /* 0x00000060003c8947 */ /* 0x01afea0003800000 */
.L_x_188:
[----:B-1----:R-:W1:Y:S01]  /*41c0*/  LDS.128 R4, [UR20+0x160] ;  /* 0x00016014ff047984 */ /* 0x002e620008000c00 */
[----:B------:R-:W-:Y:S01]  /*41d0*/  ULEA UR25, UR24, UR20, 0x3 ;  /* 0x0000001418197291 */ /* 0x000fe2000f8e18ff */
[----:B------:R-:W-:Y:S01]  /*41e0*/  @!PT LDS RZ, [RZ] ;  /* 0x00000000fffff984 */ /* 0x000fe20000000800 */
[----:B------:R-:W-:Y:S01]  /*41f0*/  @!PT LDS RZ, [RZ] ;  /* 0x00000000fffff984 */ /* 0x000fe20000000800 */
[----:B------:R-:W-:Y:S01]  /*4200*/  @!PT LDS RZ, [RZ] ;  /* 0x00000000fffff984 */ /* 0x000fe20000000800 */
[----:B------:R-:W-:Y:S01]  /*4210*/  @!PT LDS RZ, [RZ] ;  /* 0x00000000fffff984 */ /* 0x000fe20000000800 */
[----:B------:R2:W-:Y:S06]  /*4220*/  MEMBAR.ALL.CTA ;  /* 0x0000000000007992 */ /* 0x0005ec0000008000 */
[----:B--2---:R-:W2:Y:S02]  /*4230*/  FENCE.VIEW.ASYNC.S ;  /* 0x00000000000073c6 */ /* 0x004ea40000000000 */
[----:B--2---:R-:W-:Y:S01]  /*4240*/  SYNCS.ARRIVE.TRANS64.RED.A1T0 RZ, [UR34], RZ ;  /* 0x000000ffffff79a7 */ /* 0x004fe20008100422 */
[----:B-1----:R-:W-:Y:S01]  /*4250*/  LOP3.LUT P3, RZ, R6, 0x1, RZ, 0xc0, !PT ;  /* 0x0000000106ff7812 */ /* 0x002fe2000786c0ff */
[----:B------:R-:W-:-:S12]  /*4260*/  BRA.U UP3, `(.L_x_72) ;  /* 0x00000001030c7547 */ /* 0x000fd8000b800000 */
[----:B------:R-:W-:-:S04]  /*4270*/  SHF.L.U32 R5, R8, 0x1f, RZ ;  /* 0x0000001f08057819 */ /* 0x000fc800000006ff */
[----:B------:R-:W1:Y:S02]  /*4280*/  SYNCS.PHASECHK.TRANS64.TRYWAIT P0, [UR25+0x140], R5 ;  /* 0x00014005ff0075a7 */ /* 0x000e640008001119 */
[----:B-1----:R-:W-:Y:S05]  /*4290*/  @!P0 BRA `(.L_x_73) ;  /* 0x00000060001c8947 */ /* 0x002fea0003800000 */
.L_x_72:
[----:B------:R-:W-:Y:S05]  /*42a0*/  BRA.U UP3, `(.L_x_74) ;  /* 0x0000000503047547 */ /* 0x000fea000b800000 */
[----:B------:R-:W-:Y:S05]  /*42b0*/  BRA.U !UP4, `(.L_x_75) ;  /* 0x000000010cf47547 */ /* 0x000fea000b800000 */
[----:B------:R-:W-:Y:S01]  /*42c0*/  ULEA UR4, UR24, UR43, 0x2 ;  /* 0x0000002b18047291 */ /* 0x000fe2000f8e10ff */
[----:B-1----:R-:W-:-:S08]  /*42d0*/  SHF.L.U32 R4, R0, 0x1f, RZ ;  /* 0x0000001f00047819 */ /* 0x002fd000000006ff */
[----:B------:R-:W5:Y:S01]  /*42e0*/  LDL R5, [UR4] ;  /* 0x00000004ff057983 */ /* 0x000f620008100800 */
[----:B------:R-:W-:Y:S02]  /*42f0*/  ULEA UR4, UR19, UR20, 0x3 ;  /* 0x0000001413047291 */ /* 0x000fe4000f8e18ff */
[----:B------:R-:W-:Y:S01]  /*4300*/  UPLOP3.LUT UP2, UPT, UPT, UPT, UPT, 0x40, 0x4 ;  /* 0x000000000004789c */ /* 0x000fe20003f4e870 */
[----:B------:R-:W-:-:S06]  /*4310*/  UMOV UR17, UR36 ;  /* 0x0000002400117c82 */ /* 0x000fcc0008000000 */
[----:B------:R1:W2:Y:S01]  /*4320*/  SYNCS.PHASECHK.TRANS64.TRYWAIT P2, [UR4], R4 ;  /* 0x00000004ff0075a7 */ /* 0x0002a20008041104 */
[----:B------:R-:W-:-:S05]  /*4330*/  UMOV UR4, UR19 ;  /* 0x0000001300047c82 */ /* 0x000fca0008000000 */
.L_x_78:
[----:B------:R-:W-:Y:S01]  /*4340*/  ULEA UR18, UR4, UR20, 0x3 ;  /* 0x0000001404127291 */ /* 0x000fe2000f8e18ff */
[----:B--234-:R-:W-:Y:S11]  /*4350*/  @P2 BRA `(.L_x_76) ;  /* 0x00000000000c2947 */ /* 0x01cff60003800000 */
[----:B------:R-:W-:Y:S04]  /*4360*/  SHF.L.U32 R6, R0, 0x1f, RZ ;  /* 0x0000001f00067819 */ /* 0x000fe800000006ff */
[----:B------:R-:W2:Y:S02]  /*4370*/  SYNCS.PHASECHK.TRANS64.TRYWAIT P0, [UR18], R6 ;  /* 0x00000006ff0075a7 */ /* 0x000ea40008001112 */
[----:B--2---:R-:W-:Y:S05]  /*4380*/  @!P0 BRA `(.L_x_77) ;  /* 0x0000005c00f88947 */ /* 0x004fea0003800000 */
.L_x_76:
[----:B------:R-:W-:Y:S01]  /*4390*/  UISETP.NE.AND UP0, UPT, UR17, URZ, UPT ;  /* 0x000000ff1100728c */ /* 0x000fe2000bf05270 */
[----:B------:R-:W-:Y:S01]  /*43a0*/  PLOP3.LUT P2, PT, PT, PT, PT, 0x80, 0x8 ;  /* 0x000000000008781c */ /* 0x000fe20003f4f070 */
[----:B------:R-:W-:Y:S02]  /*43b0*/  UIADD3 UR5, UPT, UPT, UR4, 0x1, URZ ;  /* 0x0000000104057890 */ /* 0x000fe4000fffe0ff */
[----:B------:R-:W-:Y:S02]  /*43c0*/  ULEA UR10, UR4, UR23, 0x9 ;  /* 0x00000017040a7291 */ /* 0x000fe4000f8e48ff */
[----:B------:R-:W-:Y:S01]  /*43d0*/  UISETP.NE.AND UP1, UPT, UR5, 0xd, UPT ;  /* 0x0000000d0500788c */ /* 0x000fe2000bf25270 */
[----:B------:R-:W-:Y:S01]  /*43e0*/  PLOP3.LUT P0, PT, PT, PT, UP0, 0x80, 0x8 ;  /* 0x000000000008781c */ /* 0x000fe20003f0f008 */
[----:B------:R-:W-:Y:S02]  /*43f0*/  ULEA UR14, UR4, UR22, 0x9 ;  /* 0x00000016040e7291 */ /* 0x000fe4000f8e48ff */
[----:B------:R-:W-:Y:S02]  /*4400*/  USEL UR6, URZ, 0x1, UP1 ;  /* 0x00000001ff067887 */ /* 0x000fe40008800000 */
[----:B------:R-:W-:Y:S01]  /*4410*/  USEL UR19, UR5, URZ, UP1 ;  /* 0x000000ff05137287 */ /* 0x000fe20008800000 */
[----:B------:R-:W-:Y:S11]  /*4420*/  ELECT P1, URZ, PT ;  /* 0x0000000000ff782f */ /* 0x000ff60003820000 */
[----:B------:R-:W-:Y:S02]  /*4430*/  @!UPT UIADD3 URZ, UPT, UPT, URZ, URZ, URZ ;  /* 0x000000fffffff290 */ /* 0x000fe4000fffe0ff */
[C---:B-----5:R-:W-:Y:S01]  /*4440*/  @P1 R2UR.BROADCAST UR4, R5.reuse ;  /* 0x00000000050412ca */ /* 0x060fe200008e0000 */
[----:B------:R-:W-:Y:S01]  /*4450*/  @UP0 ULEA UR5, UR19, UR20, 0x3 ;  /* 0x0000001413050291 */ /* 0x000fe2000f8e18ff */
[----:B------:R-:W-:Y:S01]  /*4460*/  LOP3.LUT R0, R0, UR6, RZ, 0x3c, !PT ;  /* 0x0000000600007c12 */ /* 0x000fe2000f8e3cff */
[----:B------:R-:W-:Y:S02]  /*4470*/  UIADD3 UR8, UPT, UPT, UR10, 0x2, URZ ;  /* 0x000000020a087890 */ /* 0x000fe4000fffe0ff */
[----:B------:R-:W-:Y:S01]  /*4480*/  UIADD3 UR6, UPT, UPT, UR14, 0x2, URZ ;  /* 0x000000020e067890 */ /* 0x000fe2000fffe0ff */
[----:B-1----:R-:W-:Y:S01]  /*4490*/  @P0 SHF.L.U32 R4, R0, 0x1f, RZ ;  /* 0x0000001f00040819 */ /* 0x002fe200000006ff */
[----:B------:R-:W-:Y:S01]  /*44a0*/  UIADD3 UR12, UPT, UPT, UR10, 0x4, URZ ;  /* 0x000000040a0c7890 */ /* 0x000fe2000fffe0ff */
[----:B------:R-:W-:Y:S02]  /*44b0*/  UMOV UR11, 0x40004040 ;  /* 0x40004040000b7882 */ /* 0x000fe40000000000 */
[----:B------:R3:W4:Y:S01]  /*44c0*/  @P0 SYNCS.PHASECHK.TRANS64.TRYWAIT P2, [UR5], R4 ;  /* 0x00000004ff0005a7 */ /* 0x0007220008041105 */
[----:B------:R-:W-:Y:S11]  /*44d0*/  ELECT P0, URZ, PT ;  /* 0x0000000000ff782f */ /* 0x000ff60003800000 */
[----:B------:R-:W-:Y:S02]  /*44e0*/  @!UPT UIADD3 URZ, UPT, UPT, URZ, URZ, URZ ;  /* 0x000000fffffff290 */ /* 0x000fe4000fffe0ff */
[C---:B------:R-:W-:Y:S02]  /*44f0*/  @P0 R2UR.BROADCAST UR16, R5.reuse ;  /* 0x00000000051002ca */ /* 0x040fe400008e0000 */
[----:B------:R-:W-:Y:S01]  /*4500*/  ELECT P0, URZ, PT ;  /* 0x0000000000ff782f */ /* 0x000fe20003800000 */
[----:B------:R-:W-:Y:S01]  /*4510*/  UMOV UR15, 0x40004040 ;  /* 0x40004040000f7882 */ /* 0x000fe20000000000 */
[----:B------:R-:W-:Y:S01]  /*4520*/  UMOV UR9, 0x40004040 ;  /* 0x4000404000097882 */ /* 0x000fe20000000000 */
[----:B------:R1:W-:Y:S01]  /*4530*/  UTCHMMA.2CTA gdesc[UR14], gdesc[UR10], tmem[UR4], tmem[UR32], idesc[UR33], UP2 ;  /* 0x00ff200a0e0075ea */ /* 0x0003e20009200004 */
[----:B------:R-:W-:Y:S01]  /*4540*/  UPLOP3.LUT UP2, UPT, UPT, UPT, UPT, 0x80, 0x8 ;  /* 0x000000000008789c */ /* 0x000fe20003f4f070 */
[----:B------:R-:W-:Y:S01]  /*4550*/  UMOV UR7, 0x40004040 ;  /* 0x4000404000077882 */ /* 0x000fe20000000000 */
[----:B------:R-:W-:Y:S01]  /*4560*/  UMOV UR13, 0x40004040 ;  /* 0x40004040000d7882 */ /* 0x000fe20000000000 */
[----:B------:R-:W-:Y:S04]  /*4570*/  UMOV UR5, 0x40004040 ;  /* 0x4000404000057882 */ /* 0x000fe80000000000 */
[----:B------:R2:W-:Y:S01]  /*4580*/  UTCHMMA.2CTA gdesc[UR6], gdesc[UR8], tmem[UR16], tmem[UR30], idesc[UR31], UPT ;  /* 0x00ff1e08060075ea */ /* 0x0005e2000ba00010 */
[----:B-1----:R-:W-:Y:S01]  /*4590*/  UIADD3 UR4, UPT, UPT, UR14, 0x4, URZ ;  /* 0x000000040e047890 */ /* 0x002fe2000fffe0ff */
[C---:B------:R-:W-:Y:S02]  /*45a0*/  @P0 R2UR.BROADCAST UR15, R5.reuse ;  /* 0x00000000050f02ca */ /* 0x040fe400008e0000 */
[----:B------:R-:W-:Y:S01]  /*45b0*/  ELECT P0, URZ, PT ;  /* 0x0000000000ff782f */ /* 0x000fe20003800000 */
[----:B------:R-:W-:Y:S02]  /*45c0*/  UIADD3 UR10, UPT, UPT, UR10, 0x6, URZ ;  /* 0x000000060a0a7890 */ /* 0x000fe4000fffe0ff */
[----:B--2---:R-:W-:Y:S10]  /*45d0*/  UIADD3 UR6, UPT, UPT, UR14, 0x6, URZ ;  /* 0x000000060e067890 */ /* 0x004ff4000fffe0ff */
[----:B------:R-:W-:Y:S01]  /*45e0*/  @P0 R2UR.BROADCAST UR9, R5 ;  /* 0x00000000050902ca */ /* 0x000fe200008e0000 */
[----:B------:R-:W-:Y:S01]  /*45f0*/  UIADD3 UR8, UPT, UPT, UR18, 0x68, URZ ;  /* 0x0000006812087890 */ /* 0x000fe2000fffe0ff */
[----:B------:R1:W-:Y:S11]  /*4600*/  UTCHMMA.2CTA gdesc[UR4], gdesc[UR12], tmem[UR15], tmem[UR28], idesc[UR29], UPT ;  /* 0x00ff1c0c040075ea */ /* 0x0003f6000ba0000f */
[----:B------:R3:W-:Y:S01]  /*4610*/  UTCHMMA.2CTA gdesc[UR6], gdesc[UR10], tmem[UR9], tmem[UR26], idesc[UR27], UPT ;  /* 0x00ff1a0a060075ea */ /* 0x0007e2000ba00009 */
[----:B------:R3:W-:Y:S01]  /*4620*/  UTCBAR.2CTA.MULTICAST [UR8], URZ, UR21 ;  /* 0x000000ff080073e9 */ /* 0x0007e20008200815 */
[----:B-1----:R-:W-:Y:S02]  /*4630*/  UIADD3 UR4, UPT, UPT, UR17, 0x1, URZ ;  /* 0x0000000111047890 */ /* 0x002fe4000fffe0ff */
[----:B------:R-:W-:Y:S02]  /*4640*/  UIADD3 UR5, UPT, UPT, UR17, -0x1, URZ ;  /* 0xffffffff11057890 */ /* 0x000fe4000fffe0ff */
[----:B------:R-:W-:Y:S03]  /*4650*/  UISETP.GT.U32.AND UP0, UPT, UR4, 0x1, UPT ;  /* 0x000000010400788c */ /* 0x000fe6000bf04070 */
[----:B------:R-:W-:Y:S02]  /*4660*/  UMOV UR4, UR19 ;  /* 0x0000001300047c82 */ /* 0x000fe40008000000 */
[----:B------:R-:W-:Y:S04]  /*4670*/  UMOV UR17, UR5 ;  /* 0x0000000500117c82 */ /* 0x000fe80008000000 */
[----:B------:R-:W-:Y:S05]  /*4680*/  BRA.U UP0, `(.L_x_78) ;  /* 0xfffffffd002c7547 */ /* 0x000fea000b83ffff */
.L_x_75:
[----:B------:R-:W-:-:S09]  /*4690*/  UIADD3 UR4, UPT, UPT, UR25, 0x130, URZ ;  /* 0x0000013019047890 */ /* 0x000fd2000fffe0ff */
[----:B------:R2:W-:Y:S01]  /*46a0*/  UTCBAR.2CTA.MULTICAST [UR4], URZ, UR35 ;  /* 0x000000ff040073e9 */ /* 0x0005e20008200823 */
[----:B------:R-:W-:Y:S02]  /*46b0*/  NOP ;  /* 0x0000000000007918 */ /* 0x000fe40000000000 */
.L_x_74:
[----:B--2---:R-:W-:Y:S01]  /*46c0*/  UIADD3 UR4, UPT, UPT, UR24, 0x1, URZ ;  /* 0x0000000118047890 */ /* 0x004fe2000fffe0ff */
[----:B------:R-:W-:-:S03]  /*46d0*/  LOP3.LUT R2, R2, 0x1, RZ, 0x3c, !PT ;  /* 0x0000000102027812 */ /* 0x000fc600078e3cff */
[----:B------:R-:W-:-:S04]  /*46e0*/  UISETP.NE.AND UP0, UPT, UR4, 0x2, UPT ;  /* 0x000000020400788c */ /* 0x000fc8000bf05270 */
[----:B------:R-:W-:Y:S02]  /*46f0*/  USEL UR5, URZ, 0x1, UP0 ;  /* 0x00000001ff057887 */ /* 0x000fe40008000000 */
[----:B------:R-:W-:-:S04]  /*4700*/  USEL UR24, UR4, URZ, UP0 ;  /* 0x000000ff04187287 */ /* 0x000fc80008000000 */
[----:B------:R-:W-:Y:S01]  /*4710*/  LOP3.LUT R8, R8, UR5, RZ, 0x3c, !PT ;  /* 0x0000000508087c12 */ /* 0x000fe2000f8e3cff */
[----:B------:R-:W-:Y:S07]  /*4720*/  @P3 BRA `(.L_x_79) ;  /* 0xfffffff800983947 */ /* 0x000fee000383ffff */
[----:B---3--:R-:W2:Y:S01]  /*4730*/  S2UR UR8, SR_CgaCtaId ;  /* 0x00000000000879c3 */ /* 0x008ea20000008800 */
[----:B------:R-:W-:Y:S01]  /*4740*/  ELECT P0, URZ, PT ;  /* 0x0000000000ff782f */ /* 0x000fe20003800000 */
[----:B------:R-:W-:Y:S01]  /*4750*/  HFMA2 R0, -RZ, RZ, 0, 5.9604644775390625e-08 ;  /* 0x00000001ff007431 */ /* 0x000fe200000001ff */
[----:B------:R-:W-:-:S05]  /*4760*/  UMOV UR4, 0x40 ;  /* 0x0000004000047882 */ /* 0x000fca0000000000 */
[----:B------:R-:W-:Y:S01]  /*4770*/  UVIRTCOUNT.DEALLOC.SMPOOL 0x80 ;  /* 0x000000800000784c */ /* 0x000fe20000000000 */
[----:B------:R-:W-:Y:S02]  /*4780*/  UISETP.NE.AND UP0, UPT, UR38, URZ, UPT ;  /* 0x000000ff2600728c */ /* 0x000fe4000bf05270 */
[----:B--2---:R-:W-:-:S09]  /*4790*/  ULEA UR8, UR8, UR4, 0x18 ;  /* 0x0000000408087291 */ /* 0x004fd2000f8ec0ff */
[----:B------:R2:W-:Y:S01]  /*47a0*/  @P0 STS.U8 [UR8+0x1c], R0 ;  /* 0x00001c00ff000988 */ /* 0x0005e20008000008 */
[----:B------:R-:W-:Y:S05]  /*47b0*/  BRA.U UP0, `(.L_x_80) ;  /* 0x0000000100587547 */ /* 0x000fea000b800000 */
[----:B------:R-:W-:Y:S01]  /*47c0*/  UIADD3 UR5, UPT, UPT, UR20, 0x140, URZ ;  /* 0x0000014014057890 */ /* 0x000fe2000fffe0ff */
[----:B------:R-:W-:-:S03]  /*47d0*/  SHF.L.U32 R2, R8, 0x1f, RZ ;  /* 0x0000001f08027819 */ /* 0x000fc600000006ff */
[----:B------:R-:W-:-:S09]  /*47e0*/  ULEA UR4, UR24, UR5, 0x3 ;  /* 0x0000000518047291 */ /* 0x000fd2000f8e18ff */
[----:B------:R-:W3:Y:S02]  /*47f0*/  SYNCS.PHASECHK.TRANS64.TRYWAIT P0, [UR4], R2 ;  /* 0x00000002ff0075a7 */ /* 0x000ee40008001104 */
[----:B---3--:R-:W-:Y:S05]  /*4800*/  @!P0 BRA `(.L_x_81) ;  /* 0x0000005800f08947 */ /* 0x008fea0003800000 */
.L_x_192:
[----:B------:R-:W-:-:S04]  /*4810*/  UIADD3 UR4, UPT, UPT, UR24, 0x1, URZ ;  /* 0x0000000118047890 */ /* 0x000fc8000fffe0ff */
[----:B------:R-:W-:-:S04]  /*4820*/  UISETP.NE.AND UP1, UPT, UR4, 0x2, UPT ;  /* 0x000000020400788c */ /* 0x000fc8000bf25270 */
[----:B------:R-:W-:Y:S02]  /*4830*/  USEL UR6, URZ, 0x1, UP1 ;  /* 0x00000001ff067887 */ /* 0x000fe40008800000 */
[----:B------:R-:W-:-:S04]  /*4840*/  USEL UR4, UR4, URZ, UP1 ;  /* 0x000000ff04047287 */ /* 0x000fc80008800000 */
[----:B------:R-:W-:Y:S01]  /*4850*/  ULEA UR4, UR4, UR5, 0x3 ;  /* 0x0000000504047291 */ /* 0x000fe2000f8e18ff */
[----:B--2---:R-:W-:-:S04]  /*4860*/  LOP3.LUT R2, R8, UR6, RZ, 0x3c, !PT ;  /* 0x0000000608027c12 */ /* 0x004fc8000f8e3cff */
[----:B------:R-:W-:Y:S01]  /*4870*/  SHF.L.U32 R2, R2, 0x1f, RZ ;  /* 0x0000001f02027819 */ /* 0x000fe200000006ff */
[----:B------:R-:W-:-:S04]  /*4880*/  IMAD.U32 R0, RZ, RZ, UR4 ;  /* 0x00000004ff007e24 */ /* 0x000fc8000f8e00ff */
[----:B------:R2:W3:Y:S03]  /*4890*/  SYNCS.PHASECHK.TRANS64.TRYWAIT P0, [R0+URZ], R2 ;  /* 0x00000002000075a7 */ /* 0x0004e600080011ff */
[----:B---3--:R-:W-:Y:S05]  /*48a0*/  @!P0 NANOSLEEP.SYNCS 0x989680 ;  /* 0x009896800000895d */ /* 0x008fea0003900000 */
[----:B------:R-:W3:Y:S02]  /*48b0*/  @!P0 SYNCS.PHASECHK.TRANS64 P0, [R0+URZ], R2 ;  /* 0x00000002000085a7 */ /* 0x000ee400080010ff */
[----:B---3--:R-:W-:Y:S05]  /*48c0*/  @P0 BRA `(.L_x_82) ;  /* 0x0000000000200947 */ /* 0x008fea0003800000 */
.L_x_83:
[----:B---3--:R3:W1:Y:S02]  /*48d0*/  SYNCS.PHASECHK.TRANS64.TRYWAIT P0, [R0+URZ], R2 ;  /* 0x00000002000075a7 */ /* 0x00866400080011ff */
[----:B-1----:R-:W-:Y:S05]  /*48e0*/  @!P0 NANOSLEEP.SYNCS 0x989680 ;  /* 0x009896800000895d */ /* 0x002fea0003900000 */
[----:B------:R-:W1:Y:S02]  /*48f0*/  @!P0 SYNCS.PHASECHK.TRANS64 P0, [R0+URZ], R2 ;  /* 0x00000002000085a7 */ /* 0x000e6400080010ff */
[----:B-1----:R-:W-:Y:S05]  /*4900*/  @!P0 BRA `(.L_x_83) ;  /* 0xfffffffc00f08947 */ /* 0x002fea000383ffff */
[----:B------:R-:W-:Y:S05]  /*4910*/  BRA `(.L_x_82) ;  /* 0x00000000000c7947 */ /* 0x000fea0003800000 */
.L_x_80:
[----:B------:R-:W-:-:S04]  /*4920*/  UIADD3 UR4, UPT, UPT, UR20, 0x150, URZ ;  /* 0x0000015014047890 */ /* 0x000fc8000fffe0ff */
[----:B------:R-:W-:-:S09]  /*4930*/  UPRMT UR4, UR37, 0x654, UR4 ;  /* 0x0000065425047896 */ /* 0x000fd20008000004 */
[----:B------:R-:W-:Y:S03]  /*4940*/  SYNCS.ARRIVE.TRANS64.RED.A1T0 RZ, [UR4], RZ ;  /* 0x000000ffffff79a7 */ /* 0x000fe60008100404 */
.L_x_82:
[----:B--23--:R-:W-:Y:S01]  /*4950*/  SHF.L.U32 R2, RZ, 0x1f, RZ ;  /* 0x0000001fff027819 */ /* 0x00cfe200000006ff */
[----:B------:R-:W-:Y:S01]  /*4960*/  UIADD3 UR4, UPT, UPT, UR20, 0x150, URZ ;  /* 0x0000015014047890 */ /* 0x000fe2000fffe0ff */
[----:B------:R-:W-:Y:S02]  /*4970*/  PLOP3.LUT P0, PT, PT, PT, UP0, 0x80, 0x8 ;  /* 0x000000000008781c */ /* 0x000fe40003f0f008 */
[----:B------:R-:W2:Y:S02]  /*4980*/  SYNCS.PHASECHK.TRANS64.TRYWAIT P1, [UR20+0x150], R2 ;  /* 0x00015002ff0075a7 */ /* 0x000ea40008021114 */
[----:B--2---:R-:W-:Y:S09]  /*4990*/  @!P1 BRA `(.L_x_84) ;  /* 0x0000005800a49947 */ /* 0x004ff20003800000 */
.L_x_194:
[----:B------:R-:W-:Y:S01]  /*49a0*/  @!UP0 UPRMT UR4, UR37, 0x654, UR4 ;  /* 0x0000065425048896 */ /* 0x000fe20008000004 */
[----:B------:R-:W-:Y:S01]  /*49b0*/  LOP3.LUT R3, R3, 0xffff, RZ, 0xc0, !PT ;  /* 0x0000ffff03037812 */ /* 0x000fe200078ec0ff */
[----:B--2---:R-:W-:-:S03]  /*49c0*/  IMAD.MOV.U32 R2, RZ, RZ, 0xffff ;  /* 0x0000ffffff027424 */ /* 0x004fc600078e00ff */
[----:B------:R-:W-:-:S04]  /*49d0*/  SHF.R.U32.HI R3, RZ, 0x5, R3 ;  /* 0x00000005ff037819 */ /* 0x000fc80000011603 */
[----:B------:R-:W-:Y:S01]  /*49e0*/  @!P0 SYNCS.ARRIVE.TRANS64.RED.A1T0 RZ, [UR4], RZ ;  /* 0x000000ffffff89a7 */ /* 0x000fe20008100404 */
[----:B------:R-:W-:Y:S01]  /*49f0*/  NOP ;  /* 0x0000000000007918 */ /* 0x000fe20000000000 */
[----:B------:R-:W2:Y:S01]  /*4a00*/  LDS R0, [UR8+0x14] ;  /* 0x00001408ff007984 */ /* 0x000ea20008000800 */
[----:B------:R-:W-:-:S04]  /*4a10*/  SHF.L.U32 R2, R2, R3, RZ ;  /* 0x0000000302027219 */ /* 0x000fc800000006ff */
[----:B--2---:R-:W-:-:S04]  /*4a20*/  LOP3.LUT R0, R0, R2, RZ, 0xc0, !PT ;  /* 0x0000000200007212 */ /* 0x004fc800078ec0ff */
[----:B------:R-:W-:Y:S01]  /*4a30*/  ISETP.NE.AND P0, PT, R0, R2, PT ;  /* 0x000000020000720c */ /* 0x000fe20003f05270 */
[----:B------:R-:W-:-:S05]  /*4a40*/  IMAD.MOV.U32 R0, RZ, RZ, 0x1 ;  /* 0x00000001ff007424 */ /* 0x000fca00078e00ff */
[----:B------:R-:W-:-:S07]  /*4a50*/  SHF.L.U32 R0, R0, R3, RZ ;  /* 0x0000000300007219 */ /* 0x000fce00000006ff */
[----:B------:R-:W-:Y:S05]  /*4a60*/  @P0 BRA `(.L_x_85) ;  /* 0x00000000005c0947 */ /* 0x000fea0003800000 */
[----:B------:R-:W2:Y:S02]  /*4a70*/  LDS R3, [UR8+0x18] ;  /* 0x00001808ff037984 */ /* 0x000ea40008000800 */
[----:B--2---:R-:W-:-:S04]  /*4a80*/  LOP3.LUT R3, R3, R0, RZ, 0xc0, !PT ;  /* 0x0000000003037212 */ /* 0x004fc800078ec0ff */
[----:B------:R-:W-:-:S13]  /*4a90*/  ISETP.NE.AND P0, PT, R3, R0, PT ;  /* 0x000000000300720c */ /* 0x000fda0003f05270 */
[----:B------:R-:W-:Y:S05]  /*4aa0*/  @P0 BRA `(.L_x_86) ;  /* 0x0000000000400947 */ /* 0x000fea0003800000 */
[----:B------:R-:W-:Y:S01]  /*4ab0*/  R2UR UR4, R2 ;  /* 0x00000000020472ca */ /* 0x000fe200000e0000 */
[----:B------:R-:W2:Y:S01]  /*4ac0*/  S2R R3, SR_LANEID ;  /* 0x0000000000037919 */ /* 0x000ea20000000000 */
[----:B------:R-:W-:-:S04]  /*4ad0*/  LOP3.LUT R0, RZ, R0, RZ, 0x33, !PT ;  /* 0x00000000ff007212 */ /* 0x000fc800078e33ff */
[----:B------:R-:W3:Y:S07]  /*4ae0*/  REDUX UR6, R0 ;  /* 0x00000000000673c4 */ /* 0x000eee0000000000 */
[----:B------:R-:W-:-:S03]  /*4af0*/  ULOP3.LUT UR5, URZ, UR4, URZ, 0x33, !UPT ;  /* 0x00000004ff057292 */ /* 0x000fc6000f8e33ff */
[----:B------:R-:W-:Y:S02]  /*4b00*/  VOTEU.ANY UR4, UPT, PT ;  /* 0x0000000000047886 */ /* 0x000fe400038e0100 */
[----:B------:R-:W-:Y:S01]  /*4b10*/  UFLO.U32 UR4, UR4 ;  /* 0x00000004000472bd */ /* 0x000fe200080e0000 */
[----:B------:R-:W-:-:S04]  /*4b20*/  IMAD.U32 R2, RZ, RZ, UR5 ;  /* 0x00000005ff027e24 */ /* 0x000fc8000f8e00ff */
[----:B------:R-:W1:Y:S02]  /*4b30*/  REDUX UR7, R2 ;  /* 0x00000000020773c4 */ /* 0x000e640000000000 */
[----:B------:R1:W-:Y:S01]  /*4b40*/  UTCATOMSWS.AND URZ, UR5 ;  /* 0x0000000500ff79e3 */ /* 0x0003e20008000000 */
[----:B---3--:R-:W-:Y:S01]  /*4b50*/  IMAD.U32 R0, RZ, RZ, UR6 ;  /* 0x00000006ff007e24 */ /* 0x008fe2000f8e00ff */
[----:B--2---:R-:W-:Y:S01]  /*4b60*/  ISETP.EQ.U32.AND P0, PT, R3, UR4, PT ;  /* 0x0000000403007c0c */ /* 0x004fe2000bf02070 */
[----:B-1----:R-:W-:-:S12]  /*4b70*/  IMAD.U32 R2, RZ, RZ, UR7 ;  /* 0x00000007ff027e24 */ /* 0x002fd8000f8e00ff */
[----:B------:R1:W-:Y:S04]  /*4b80*/  @P0 ATOMS.AND RZ, [UR8+0x14], R2 ;  /* 0x00001402ffff098c */ /* 0x0003e8000a800008 */
[----:B------:R1:W-:Y:S01]  /*4b90*/  @P0 ATOMS.AND RZ, [UR8+0x18], R0 ;  /* 0x00001800ffff098c */ /* 0x0003e2000a800008 */
[----:B------:R-:W-:Y:S05]  /*4ba0*/  BRA `(.L_x_87) ;  /* 0x0000000000147947 */ /* 0x000fea0003800000 */
.L_x_86:
[----:B------:R-:W-:Y:S02]  /*4bb0*/  MOV R2, 0x4bd0 ;  /* 0x00004bd000027802 */ /* 0x000fe40000000f00 */
[----:B-1--45:R-:W-:Y:S05]  /*4bc0*/  CALL.REL.NOINC `($__internal_0_$__cuda_sm10x_tcgen05_guardrail_trap_col_being_dealloced_not_returned_by_alloc) ;  /* 0x0000005c00887944 */ /* 0x032fea0003c00000 */
[----:B------:R-:W-:Y:S05]  /*4bd0*/  BRA `(.L_x_87) ;  /* 0x0000000000087947 */ /* 0x000fea0003800000 */
.L_x_85:
[----:B------:R-:W-:Y:S02]  /*4be0*/  MOV R2, 0x4c00 ;  /* 0x00004c0000027802 */ /* 0x000fe40000000f00 */
[----:B-1--45:R-:W-:Y:S05]  /*4bf0*/  CALL.REL.NOINC `($__internal_2_$__cuda_sm10x_tcgen05_guardrail_trap_unallocated_columns_being_dealloced) ;  /* 0x0000005c00947944 */ /* 0x032fea0003c00000 */
.L_x_87:
[----:B------:R-:W-:Y:S01]  /*4c00*/  NOP ;  /* 0x0000000000007918 */ /* 0x000fe20000000000 */
[----:B------:R-:W-:Y:S05]  /*4c10*/  EXIT ;  /* 0x000000000000794d */ /* 0x000fea0003800000 */
.L_x_59:
[----:B------:R-:W-:-:S09]  /*4c20*/  UISETP.NE.OR UP0, UPT, UR18, 0x3, !UP3 ;  /* 0x000000031200788c */ /* 0x000fd2000df05670 */
[----:B------:R-:W-:Y:S05]  /*4c30*/  BRA.U UP0, `(.L_x_88) ;  /* 0x0000001500607547 */ /* 0x000fea000b800000 */
[----:B------:R-:W2:Y:S01]  /*4c40*/  LDCU.64 UR4, c[0x0][0x988] ;  /* 0x00013100ff0477ac */ /* 0x000ea20008000a00 */
[----:B------:R-:W3:Y:S01]  /*4c50*/  S2UR UR10, SR_CgaCtaId ;  /* 0x00000000000a79c3 */ /* 0x000ee20000008800 */
[----:B------:R-:W-:Y:S01]  /*4c60*/  HFMA2 R10, -RZ, RZ, 0, 5.9604644775390625e-08 ;  /* 0x00000001ff0a7431 */ /* 0x000fe200000001ff */
[----:B------:R-:W-:Y:S01]  /*4c70*/  MOV R9, RZ ;  /* 0x000000ff00097202 */ /* 0x000fe20000000f00 */
[----:B------:R-:W4:Y:S01]  /*4c80*/  LDCU UR49, c[0x0][0x370] ;  /* 0x00006e00ff3177ac */ /* 0x000f220008000800 */
[----:B------:R-:W-:Y:S01]  /*4c90*/  HFMA2 R3, -RZ, RZ, 0, 0.00048828125 ;  /* 0x00001000ff037431 */ /* 0x000fe200000001ff */
[----:B------:R-:W4:Y:S03]  /*4ca0*/  LDCU.128 UR52, c[0x0][0xc10] ;  /* 0x00018200ff3477ac */ /* 0x000f260008000c00 */
[----:B------:R-:W1:Y:S01]  /*4cb0*/  LDC.64 R12, c[0x0][0x348] ;  /* 0x0000d200ff0c7b82 */ /* 0x000e620000000a00 */
[----:B------:R-:W3:Y:S01]  /*4cc0*/  LDCU UR44, c[0x0][0x374] ;  /* 0x00006e80ff2c77ac */ /* 0x000ee20008000800 */
[----:B------:R-:W3:Y:S01]  /*4cd0*/  LDCU.64 UR46, c[0x0][0x990] ;  /* 0x00013200ff2e77ac */ /* 0x000ee20008000a00 */
[----:B------:R-:W3:Y:S01]  /*4ce0*/  LDCU UR31, c[0x0][0xc0c] ;  /* 0x00018180ff1f77ac */ /* 0x000ee20008000800 */
[----:B--2---:R-:W-:Y:S01]  /*4cf0*/  UISETP.NE.U32.AND UP0, UPT, UR4, URZ, UPT ;  /* 0x000000ff0400728c */ /* 0x004fe2000bf05070 */
[----:B------:R-:W2:Y:S01]  /*4d00*/  LDCU.128 UR56, c[0x0][0xa80] ;  /* 0x00015000ff3877ac */ /* 0x000ea20008000c00 */
[----:B------:R-:W2:Y:S01]  /*4d10*/  LDCU UR70, c[0x0][0xc20] ;  /* 0x00018400ff4677ac */ /* 0x000ea20008000800 */
[----:B------:R-:W1:Y:S01]  /*4d20*/  LDCU UR4, c[0x0][0xc30] ;  /* 0x00018600ff0477ac */ /* 0x000e620008000800 */
[----:B------:R-:W1:Y:S01]  /*4d30*/  LDCU.128 UR60, c[0x0][0xa90] ;  /* 0x00015200ff3c77ac */ /* 0x000e620008000c00 */
[----:B------:R-:W-:Y:S01]  /*4d40*/  UMOV UR42, 0x400 ;  /* 0x00000400002a7882 */ /* 0x000fe20000000000 */
[----:B----4-:R-:W-:-:S02]  /*4d50*/  UIMAD.WIDE.U32 UR6, UR49, UR52, URZ ;  /* 0x00000034310672a5 */ /* 0x010fc4000f8e00ff */
[----:B---3--:R-:W-:Y:S02]  /*4d60*/  UIMAD.WIDE.U32 UR8, UR44, UR55, URZ ;  /* 0x000000372c0872a5 */ /* 0x008fe4000f8e00ff */
[----:B------:R-:W-:Y:S02]  /*4d70*/  UISETP.NE.AND.EX UP6, UPT, UR5, URZ, UPT, UP0 ;  /* 0x000000ff0500728c */ /* 0x000fe4000bfc5300 */
[----:B------:R-:W-:Y:S02]  /*4d80*/  ULEA UR42, UR10, UR42, 0x18 ;  /* 0x0000002a0a2a7291 */ /* 0x000fe4000f8ec0ff */
[----:B------:R-:W-:Y:S02]  /*4d90*/  UISETP.NE.AND UP0, UPT, UR39, 0x1, UPT ;  /* 0x000000012700788c */ /* 0x000fe4000bf05270 */
[----:B------:R-:W-:Y:S02]  /*4da0*/  UISETP.NE.U32.AND UP0, UPT, UR46, URZ, UPT ;  /* 0x000000ff2e00728c */ /* 0x000fe4000bf05070 */
[----:B------:R-:W-:-:S02]  /*4db0*/  UIADD3 UR51, UPT, UPT, UR42, 0xe8, URZ ;  /* 0x000000e82a337890 */ /* 0x000fc4000fffe0ff */
[----:B------:R-:W-:Y:S02]  /*4dc0*/  UIADD3 UR50, UPT, UPT, UR42, 0x128, URZ ;  /* 0x000001282a327890 */ /* 0x000fe4000fffe0ff */
[----:B------:R-:W-:Y:S02]  /*4dd0*/  UIADD3 UR43, UPT, UPT, UR42, 0xd0, URZ ;  /* 0x000000d02a2b7890 */ /* 0x000fe4000fffe0ff */
[----:B------:R-:W-:Y:S02]  /*4de0*/  UIADD3 UR33, UPT, UPT, UR42, 0xd8, URZ ;  /* 0x000000d82a217890 */ /* 0x000fe4000fffe0ff */
[----:B------:R-:W-:Y:S02]  /*4df0*/  UIADD3 UR25, UPT, UPT, UR42, 0xe0, URZ ;  /* 0x000000e02a197890 */ /* 0x000fe4000fffe0ff */
[----:B------:R-:W-:Y:S02]  /*4e00*/  UISETP.GE.AND UP3, UPT, UR39, 0x1, UPT ;  /* 0x000000012700788c */ /* 0x000fe4000bf66270 */
[----:B------:R-:W-:-:S02]  /*4e10*/  UISETP.NE.AND UP3, UPT, UR31, 0x1, UPT ;  /* 0x000000011f00788c */ /* 0x000fc4000bf65270 */
[----:B------:R-:W-:Y:S01]  /*4e20*/  UISETP.NE.AND.EX UP5, UPT, UR47, URZ, UPT, UP0 ;  /* 0x000000ff2f00728c */ /* 0x000fe2000bfa5300 */
[----:B------:R-:W-:Y:S01]  /*4e30*/  UMOV UR68, UR7 ;  /* 0x0000000700447c82 */ /* 0x000fe20008000000 */
[----:B------:R-:W-:Y:S01]  /*4e40*/  UMOV UR67, UR9 ;  /* 0x0000000900437c82 */ /* 0x000fe20008000000 */
[----:B------:R-:W-:Y:S02]  /*4e50*/  UISETP.NE.AND UP3, UPT, UR54, 0x1, UPT ;  /* 0x000000013600788c */ /* 0x000fe4000bf65270 */
[----:B--2---:R-:W-:Y:S01]  /*4e60*/  UISETP.NE.AND UP0, UPT, UR56, 0x1, UPT ;  /* 0x000000013800788c */ /* 0x004fe2000bf05270 */
[----:B------:R-:W2:Y:S01]  /*4e70*/  LDCU UR71, c[0x0][0xaa0] ;  /* 0x00015400ff4777ac */ /* 0x000ea20008000800 */
[----:B------:R-:W-:Y:S01]  /*4e80*/  UPLOP3.LUT UP2, UPT, UPT, UPT, UPT, 0x40, 0x4 ;  /* 0x000000000004789c */ /* 0x000fe20003f4e870 */
[----:B------:R-:W3:Y:S01]  /*4e90*/  LDCU.64 UR40, c[0x0][0xc28] ;  /* 0x00018500ff2877ac */ /* 0x000ee20008000a00 */
[----:B------:R-:W-:Y:S02]  /*4ea0*/  UPRMT UR51, UR10, 0x654, UR51 ;  /* 0x000006540a337896 */ /* 0x000fe40008000033 */
[----:B------:R-:W-:-:S02]  /*4eb0*/  UPRMT UR50, URZ, 0x654, UR50 ;  /* 0x00000654ff327896 */ /* 0x000fc40008000032 */
[----:B------:R-:W-:Y:S02]  /*4ec0*/  UPRMT UR66, UR10, 0x654, UR43 ;  /* 0x000006540a427896 */ /* 0x000fe4000800002b */
[----:B------:R-:W-:Y:S02]  /*4ed0*/  UPRMT UR65, UR10, 0x654, UR33 ;  /* 0x000006540a417896 */ /* 0x000fe40008000021 */
[----:B------:R-:W-:Y:S02]  /*4ee0*/  UPRMT UR64, UR10, 0x654, UR25 ;  /* 0x000006540a407896 */ /* 0x000fe40008000019 */
[----:B------:R-:W-:Y:S02]  /*4ef0*/  USHF.R.U32.HI UR68, URZ, UR53, UR68 ;  /* 0x00000035ff447299 */ /* 0x000fe40008011644 */
[----:B------:R-:W-:Y:S02]  /*4f00*/  USHF.R.U32.HI UR67, URZ, UR70, UR67 ;  /* 0x00000046ff437299 */ /* 0x000fe40008011643 */
[----:B-1----:R-:W-:-:S02]  /*4f10*/  UISETP.NE.AND UP4, UPT, UR4, 0x1, UPT ;  /* 0x000000010400788c */ /* 0x002fc4000bf85270 */
[----:B------:R-:W-:Y:S02]  /*4f20*/  UISETP.NE.AND UP3, UPT, UR59, 0x1, UPT ;  /* 0x000000013b00788c */ /* 0x000fe4000bf65270 */
[----:B--23--:R-:W-:-:S11]  /*4f30*/  UISETP.NE.AND UP0, UPT, UR62, 0x1, UPT ;  /* 0x000000013e00788c */ /* 0x00cfd6000bf05270 */
.L_x_99:
[----:B------:R-:W-:Y:S04]  /*4f40*/  SHF.L.U32 R2, R9, 0x1f, RZ ;  /* 0x0000001f09027819 */ /* 0x000fe800000006ff */
[----:B------:R-:W1:Y:S02]  /*4f50*/  SYNCS.PHASECHK.TRANS64.TRYWAIT P0, [UR42+0x120], R2 ;  /* 0x00012002ff0075a7 */ /* 0x000e64000800112a */
[----:B-12---:R-:W-:Y:S05]  /*4f60*/  @!P0 BRA `(.L_x_89) ;  /* 0x0000005400488947 */ /* 0x006fea0003800000 */
.L_x_196:
[----:B------:R-:W2:Y:S01]  /*4f70*/  LDS.128 R4, [UR42+0x160] ;  /* 0x0001602aff047984 */ /* 0x000ea20008000c00 */
[----:B------:R-:W-:Y:S01]  /*4f80*/  UISETP.GE.AND UP0, UPT, UR39, 0x1, UPT ;  /* 0x000000012700788c */ /* 0x000fe2000bf06270 */
[----:B------:R-:W-:Y:S01]  /*4f90*/  @!PT LDS RZ, [RZ] ;  /* 0x00000000fffff984 */ /* 0x000fe20000000800 */
[----:B------:R-:W-:Y:S01]  /*4fa0*/  @!PT LDS RZ, [RZ] ;  /* 0x00000000fffff984 */ /* 0x000fe20000000800 */
[----:B------:R-:W-:Y:S01]  /*4fb0*/  @!PT LDS RZ, [RZ] ;  /* 0x00000000fffff984 */ /* 0x000fe20000000800 */
[----:B------:R-:W-:Y:S01]  /*4fc0*/  @!PT LDS RZ, [RZ] ;  /* 0x00000000fffff984 */ /* 0x000fe20000000800 */
[----:B------:R3:W-:Y:S06]  /*4fd0*/  MEMBAR.ALL.CTA ;  /* 0x0000000000007992 */ /* 0x0007ec0000008000 */
[----:B---3--:R-:W3:Y:S02]  /*4fe0*/  FENCE.VIEW.ASYNC.S ;  /* 0x00000000000073c6 */ /* 0x008ee40000000000 */
[----:B---3--:R-:W-:Y:S01]  /*4ff0*/  SYNCS.ARRIVE.TRANS64.RED.A1T0 RZ, [UR50], RZ ;  /* 0x000000ffffff79a7 */ /* 0x008fe20008100432 */
[----:B--2---:R-:W-:Y:S11]  /*5000*/  LOP3.LUT P0, RZ, R6, 0x1, RZ, 0xc0, !PT ;  /* 0x0000000106ff7812 */ /* 0x004ff6000780c0ff */
[----:B------:R-:W-:Y:S02]  /*5010*/  @!UPT UIADD3 URZ, UPT, UPT, URZ, URZ, URZ ;  /* 0x000000fffffff290 */ /* 0x000fe4000fffe0ff */
[----:B------:R-:W-:Y:S01]  /*5020*/  VOTEU.ANY UP3, P0 ;  /* 0x0000000000ff7886 */ /* 0x000fe20000060100 */
[----:B------:R-:W-:Y:S11]  /*5030*/  PLOP3.LUT P0, PT, PT, PT, UP3, 0x80, 0x8 ;  /* 0x000000000008781c */ /* 0x000ff60003f0f038 */
[----:B------:R-:W-:Y:S02]  /*5040*/  @!UPT UIADD3 URZ, UPT, UPT, URZ, URZ, URZ ;  /* 0x000000fffffff290 */ /* 0x000fe4000fffe0ff */
[----:B-1----:R-:W-:Y:S02]  /*5050*/  @P0 MOV R2, R4 ;  /* 0x0000000400020202 */ /* 0x002fe40000000f00 */
[----:B------:R-:W-:Y:S02]  /*5060*/  @P0 LOP3.LUT R0, R5, 0xffff, RZ, 0xc0, !PT ;  /* 0x0000ffff05000812 */ /* 0x000fe400078ec0ff */
[----:B------:R-:W-:Y:S02]  /*5070*/  @P0 R2UR UR5, R2 ;  /* 0x00000000020502ca */ /* 0x000fe400000e0000 */
[----:B------:R-:W-:Y:S11]  /*5080*/  @P0 R2UR UR4, R0 ;  /* 0x00000000000402ca */ /* 0x000ff600000e0000 */
[----:B------:R-:W-:Y:S02]  /*5090*/  @UP3 UMOV UR23, UR5 ;  /* 0x0000000500173c82 */ /* 0x000fe40008000000 */
[----:B------:R-:W-:Y:S01]  /*50a0*/  @UP3 UMOV UR15, UR4 ;  /* 0x00000004000f3c82 */ /* 0x000fe20008000000 */
[----:B------:R-:W-:Y:S05]  /*50b0*/  BRA.U !UP0, `(.L_x_90) ;  /* 0x0000000108c07547 */ /* 0x000fea000b800000 */
[----:B------:R-:W-:Y:S02]  /*50c0*/  UIMAD.WIDE.U32 UR8, UR15, UR55, URZ ;  /* 0x000000370f0872a5 */ /* 0x000fe4000f8e00ff */
[----:B------:R-:W-:Y:S02]  /*50d0*/  UP2UR UR14, UPR, URZ, 0x4 ;  /* 0x00000004ff0e7883 */ /* 0x000fe40008000000 */
[----:B------:R-:W-:Y:S02]  /*50e0*/  UISETP.NE.AND UP2, UPT, UR54, 0x1, UPT ;  /* 0x000000013600788c */ /* 0x000fe4000bf45270 */
[----:B------:R-:W-:Y:S02]  /*50f0*/  UIMAD.WIDE.U32 UR10, UR23, UR52, URZ ;  /* 0x00000034170a72a5 */ /* 0x000fe4000f8e00ff */
[----:B------:R-:W-:Y:S02]  /*5100*/  USEL UR4, UR44, UR67, !UP2 ;  /* 0x000000432c047287 */ /* 0x000fe4000d000000 */
[----:B------:R-:W-:Y:S02]  /*5110*/  UISETP.NE.AND UP0, UPT, UR31, 0x1, UPT ;  /* 0x000000011f00788c */ /* 0x000fe4000bf05270 */
[----:B------:R-:W-:Y:S02]  /*5120*/  UP2UR UR18, UPR, URZ, 0x2 ;  /* 0x00000002ff127883 */ /* 0x000fe40008000000 */
[----:B------:R-:W-:Y:S02]  /*5130*/  UISETP.NE.AND UP1, UPT, UR39, 0x1, UPT ;  /* 0x000000012700788c */ /* 0x000fe4000bf25270 */
[----:B------:R-:W-:Y:S02]  /*5140*/  UIMAD.WIDE.U32 UR12, UR4, UR40, URZ ;  /* 0x00000028040c72a5 */ /* 0x000fe4000f8e00ff */
[----:B------:R-:W-:Y:S01]  /*5150*/  USEL UR7, UR49, UR68, !UP0 ;  /* 0x0000004431077287 */ /* 0x000fe2000c000000 */
[----:B------:R-:W-:Y:S02]  /*5160*/  UMOV UR5, UR9 ;  /* 0x0000000900057c82 */ /* 0x000fe40008000000 */
[----:B------:R-:W-:Y:S02]  /*5170*/  USHF.R.U32.HI UR6, URZ, UR70, UR5 ;  /* 0x00000046ff067299 */ /* 0x000fe40008011605 */
[----:B------:R-:W-:Y:S02]  /*5180*/  UIMAD.WIDE.U32 UR16, UR7, UR40, URZ ;  /* 0x00000028071072a5 */ /* 0x000fe4000f8e00ff */
[----:B------:R-:W-:Y:S02]  /*5190*/  USEL UR6, UR15, UR6, !UP2 ;  /* 0x000000060f067287 */ /* 0x000fe4000d000000 */
[----:B------:R-:W-:Y:S01]  /*51a0*/  UISETP.NE.AND UP2, UPT, UR14, URZ, UPT ;  /* 0x000000ff0e00728c */ /* 0x000fe2000bf45270 */
[----:B------:R-:W-:Y:S01]  /*51b0*/  UMOV UR5, UR11 ;  /* 0x0000000b00057c82 */ /* 0x000fe20008000000 */
[----:B------:R-:W-:Y:S02]  /*51c0*/  UIMAD.WIDE.U32 UR10, UR6, UR40, URZ ;  /* 0x00000028060a72a5 */ /* 0x000fe4000f8e00ff */
[----:B------:R-:W-:Y:S03]  /*51d0*/  USHF.R.U32.HI UR8, URZ, UR53, UR5 ;  /* 0x00000035ff087299 */ /* 0x000fe60008011605 */
[----:B------:R-:W-:Y:S02]  /*51e0*/  UMOV UR5, UR13 ;  /* 0x0000000d00057c82 */ /* 0x000fe40008000000 */
[----:B------:R-:W-:Y:S03]  /*51f0*/  @UP1 USHF.R.U32.HI UR4, URZ, UR41, UR5 ;  /* 0x00000029ff041299 */ /* 0x000fe60008011605 */
[----:B------:R-:W-:Y:S01]  /*5200*/  UMOV UR5, UR17 ;  /* 0x0000001100057c82 */ /* 0x000fe20008000000 */
[----:B------:R-:W-:Y:S02]  /*5210*/  UIMAD UR4, UR39, UR4, URZ ;  /* 0x00000004270472a4 */ /* 0x000fe4000f8e02ff */
[----:B------:R-:W-:Y:S02]  /*5220*/  @UP1 USHF.R.U32.HI UR7, URZ, UR41, UR5 ;  /* 0x00000029ff071299 */ /* 0x000fe40008011605 */
[----:B------:R-:W-:Y:S02]  /*5230*/  USEL UR5, UR23, UR8, !UP0 ;  /* 0x0000000817057287 */ /* 0x000fe4000c000000 */
[----:B------:R-:W-:Y:S02]  /*5240*/  UIMAD UR8, UR39, UR7, URZ ;  /* 0x00000007270872a4 */ /* 0x000fe4000f8e02ff */
[----:B------:R-:W-:Y:S03]  /*5250*/  UISETP.GE.AND UP0, UPT, UR6, UR4, UPT ;  /* 0x000000040600728c */ /* 0x000fe6000bf06270 */
[----:B------:R-:W-:Y:S01]  /*5260*/  UMOV UR4, UR11 ;  /* 0x0000000b00047c82 */ /* 0x000fe20008000000 */
[----:B------:R-:W-:Y:S02]  /*5270*/  UISETP.GE.OR UP0, UPT, UR5, UR8, UP0 ;  /* 0x000000080500728c */ /* 0x000fe40008706670 */
[----:B------:R-:W-:Y:S02]  /*5280*/  USHF.R.U32.HI UR4, URZ, UR41, UR4 ;  /* 0x00000029ff047299 */ /* 0x000fe40008011604 */
[----:B------:R-:W-:Y:S02]  /*5290*/  UIMAD.WIDE.U32 UR8, UR5, UR40, URZ ;  /* 0x00000028050872a5 */ /* 0x000fe4000f8e00ff */
[----:B------:R-:W-:Y:S04]  /*52a0*/  USEL UR10, UR6, UR4, !UP1 ;  /* 0x00000004060a7287 */ /* 0x000fe8000c800000 */
[----:B------:R-:W-:Y:S01]  /*52b0*/  UIADD3 UR11, UPT, UPT, -UR10, URZ, URZ ;  /* 0x000000ff0a0b7290 */ /* 0x000fe2000fffe1ff */
[----:B------:R-:W-:Y:S02]  /*52c0*/  @!UP0 UMOV UR4, UR9 ;  /* 0x0000000900048c82 */ /* 0x000fe40008000000 */
[----:B------:R-:W-:Y:S02]  /*52d0*/  @!UP0 USHF.R.U32.HI UR4, URZ, UR41, UR4 ;  /* 0x00000029ff048299 */ /* 0x000fe40008011604 */
[----:B------:R-:W-:Y:S02]  /*52e0*/  UIMAD UR8, UR39, UR11, UR6 ;  /* 0x0000000b270872a4 */ /* 0x000fe4000f8e0206 */
[----:B------:R-:W-:Y:S02]  /*52f0*/  @!UP0 USEL UR4, UR5, UR4, !UP1 ;  /* 0x0000000405048287 */ /* 0x000fe4000c800000 */
[----:B------:R-:W-:Y:S02]  /*5300*/  UISETP.NE.AND UP1, UPT, UR18, URZ, UPT ;  /* 0x000000ff1200728c */ /* 0x000fe4000bf25270 */
[----:B------:R-:W-:Y:S02]  /*5310*/  @!UP0 UIMAD UR7, UR7, UR8, UR4 ;  /* 0x00000008070782a4 */ /* 0x000fe4000f8e0204 */
[----:B------:R-:W-:Y:S02]  /*5320*/  @!UP0 UIADD3 UR9, UPT, UPT, UR10, -UR4, URZ ;  /* 0x800000040a098290 */ /* 0x000fe4000fffe0ff */
[----:B------:R-:W-:Y:S02]  /*5330*/  UIADD3 UR8, UPT, UPT, -UR6, URZ, URZ ;  /* 0x000000ff06087290 */ /* 0x000fe4000fffe1ff */
[----:B------:R-:W-:Y:S02]  /*5340*/  UIADD3 UR4, UPT, UPT, -UR5, URZ, URZ ;  /* 0x000000ff05047290 */ /* 0x000fe4000fffe1ff */
[----:B------:R-:W-:Y:S03]  /*5350*/  @!UP0 UIMAD UR6, UR9, UR39, UR5 ;  /* 0x00000027090682a4 */ /* 0x000fe6000f8e0205 */
[----:B------:R-:W-:Y:S01]  /*5360*/  @!UP0 UMOV UR5, UR7 ;  /* 0x0000000700058c82 */ /* 0x000fe20008000000 */
[----:B------:R-:W-:Y:S02]  /*5370*/  UIMAD UR7, UR31, UR4, UR23 ;  /* 0x000000041f0772a4 */ /* 0x000fe4000f8e0217 */
[----:B------:R-:W-:Y:S02]  /*5380*/  UIMAD UR4, UR54, UR8, UR15 ;  /* 0x00000008360472a4 */ /* 0x000fe4000f8e020f */
[----:B------:R-:W-:Y:S02]  /*5390*/  UIMAD UR23, UR5, UR31, UR7 ;  /* 0x0000001f051772a4 */ /* 0x000fe4000f8e0207 */
[----:B------:R-:W-:Y:S11]  /*53a0*/  UIMAD UR15, UR6, UR54, UR4 ;  /* 0x00000036060f72a4 */ /* 0x000ff6000f8e0204 */
[----:B------:R-:W-:Y:S01]  /*53b0*/  @!UPT UIADD3 URZ, UPT, UPT, URZ, URZ, URZ ;  /* 0x000000fffffff290 */ /* 0x000fe2000fffe0ff */
.L_x_90:
[----:B------:R-:W1:Y:S01]  /*53c0*/  @!UP4 LDCU.128 UR8, c[0x0][0xc10] ;  /* 0x00018200ff08c7ac */ /* 0x000e620008000c00 */
[----:B------:R-:W-:Y:S02]  /*53d0*/  ISETP.NE.U32.AND P1, PT, RZ, UR46, PT ;  /* 0x0000002eff007c0c */ /* 0x000fe4000bf25070 */
[----:B------:R-:W-:Y:S02]  /*53e0*/  SHF.L.U32 R8, R10, 0x1f, RZ ;  /* 0x0000001f0a087819 */ /* 0x000fe400000006ff */
[----:B------:R-:W-:Y:S01]  /*53f0*/  ISETP.NE.AND.EX P1, PT, RZ, UR47, PT, P1 ;  /* 0x0000002fff007c0c */ /* 0x000fe2000bf25310 */
[----:B------:R-:W2:Y:S01]  /*5400*/  @!UP4 LDCU UR5, c[0x0][0xc0c] ;  /* 0x00018180ff05c7ac */ /* 0x000ea20008000800 */
[----:B-1----:R-:W-:Y:S07]  /*5410*/  UIMAD.WIDE.U32 UR6, UR23, UR8, URZ ;  /* 0x00000008170672a5 */ /* 0x002fee000f8e00ff */
[----:B------:R-:W-:Y:S01]  /*5420*/  @!UP4 UMOV UR4, UR7 ;  /* 0x000000070004cc82 */ /* 0x000fe20008000000 */
[----:B--2---:R-:W-:Y:S02]  /*5430*/  @!UP4 UISETP.NE.AND UP0, UPT, UR5, 0x1, UPT ;  /* 0x000000010500c88c */ /* 0x004fe4000bf05270 */
[----:B------:R-:W-:Y:S02]  /*5440*/  @!UP4 USHF.R.U32.HI UR4, URZ, UR9, UR4 ;  /* 0x00000009ff04c299 */ /* 0x000fe40008011604 */
[----:B------:R-:W-:Y:S02]  /*5450*/  UIMAD.WIDE.U32 UR6, UR15, UR11, URZ ;  /* 0x0000000b0f0672a5 */ /* 0x000fe4000f8e00ff */
[----:B------:R-:W-:Y:S02]  /*5460*/  @!UP4 USEL UR8, UR23, UR4, !UP0 ;  /* 0x000000041708c287 */ /* 0x000fe4000c000000 */
[----:B------:R-:W-:Y:S03]  /*5470*/  @!UP4 UISETP.NE.AND UP0, UPT, UR10, 0x1, UPT ;  /* 0x000000010a00c88c */ /* 0x000fe6000bf05270 */
[----:B------:R-:W-:Y:S01]  /*5480*/  @!UP4 UMOV UR6, UR7 ;  /* 0x000000070006cc82 */ /* 0x000fe20008000000 */
[----:B------:R-:W-:Y:S01]  /*5490*/  USHF.L.U32 UR7, UR19, 0x7, URZ ;  /* 0x0000000713077899 */ /* 0x000fe200080006ff */
[----:B------:R-:W1:Y:S02]  /*54a0*/  @!UP4 LDCU UR4, c[0x0][0xc20] ;  /* 0x00018400ff04c7ac */ /* 0x000e640008000800 */
[----:B-1----:R-:W-:Y:S04]  /*54b0*/  @!UP4 USHF.R.U32.HI UR6, URZ, UR4, UR6 ;  /* 0x00000004ff06c299 */ /* 0x002fe80008011606 */
[----:B------:R-:W-:Y:S04]  /*54c0*/  @!UP4 USEL UR6, UR15, UR6, !UP0 ;  /* 0x000000060f06c287 */ /* 0x000fe8000c000000 */
[----:B------:R-:W-:Y:S02]  /*54d0*/  @!UP4 UIADD3 UR4, UPT, UPT, -UR8, UR6, URZ ;  /* 0x000000060804c290 */ /* 0x000fe4000fffe1ff */
[----:B------:R-:W-:Y:S02]  /*54e0*/  @!UP4 UIADD3 UR6, UPT, UPT, UR8, -UR6, URZ ;  /* 0x800000060806c290 */ /* 0x000fe4000fffe0ff */
[----:B------:R-:W-:Y:S02]  /*54f0*/  @!UP4 UIMAD UR23, UR4, UR5, UR23 ;  /* 0x000000050417c2a4 */ /* 0x000fe4000f8e0217 */
[----:B------:R-:W-:Y:S01]  /*5500*/  @!UP4 UIMAD UR15, UR6, UR10, UR15 ;  /* 0x0000000a060fc2a4 */ /* 0x000fe2000f8e020f */
[----:B------:R-:W-:Y:S11]  /*5510*/  BRA.U UP2, `(.L_x_91) ;  /* 0x0000000102107547 */ /* 0x000ff6000b800000 */
[----:B------:R-:W-:Y:S04]  /*5520*/  MOV R2, UR69 ;  /* 0x0000004500027c02 */ /* 0x000fe80008000f00 */
[----:B------:R-:W-:Y:S04]  /*5530*/  SHF.L.U32 R2, R2, 0x1f, RZ ;  /* 0x0000001f02027819 */ /* 0x000fe800000006ff */
[----:B------:R-:W1:Y:S02]  /*5540*/  SYNCS.PHASECHK.TRANS64.TRYWAIT P2, [UR42+0x118], R2 ;  /* 0x00011802ff0075a7 */ /* 0x000e64000804112a */
[----:B-1----:R-:W-:Y:S05]  /*5550*/  @!P2 BRA `(.L_x_92) ;  /* 0x0000004c00e4a947 */ /* 0x002fea0003800000 */
.L_x_91:
[----:B------:R-:W-:Y:S05]  /*5560*/  BRA.U !UP5, `(.L_x_93) ;  /* 0x000000010d387547 */ /* 0x000fea000b800000 */
[----:B------:R-:W-:Y:S01]  /*5570*/  UPLOP3.LUT UP1, UPT, UPT, UPT, UP6, 0x80, 0x8 ;  /* 0x000000000008789c */ /* 0x000fe20003f2f060 */
[----:B-1----:R-:W-:Y:S01]  /*5580*/  HFMA2 R0, -RZ, RZ, 0, 5.9604644775390625e-08 ;  /* 0x00000001ff007431 */ /* 0x002fe200000001ff */
[----:B------:R-:W1:Y:S01]  /*5590*/  LDCU.64 UR8, c[0x0][0x358] ;  /* 0x00006b00ff0877ac */ /* 0x000e620008000a00 */
[----:B------:R-:W-:Y:S03]  /*55a0*/  IMAD.MOV.U32 R45, RZ, RZ, 0x1 ;  /* 0x00000001ff2d7424 */ /* 0x000fe600078e00ff */
[----:B------:R-:W-:Y:S05]  /*55b0*/  PLOP3.LUT P2, PT, PT, PT, UP1, 0x80, 0x8 ;  /* 0x000000000008781c */ /* 0x000fea0003f4f018 */
[----:B------:R-:W2:Y:S01]  /*55c0*/  @UP1 LDCU.64 UR4, c[0x0][0x988] ;  /* 0x00013100ff0417ac */ /* 0x000ea20008000a00 */
[----:B------:R-:W-:Y:S07]  /*55d0*/  @UP1 UIMAD UR6, UR48, UR46, URZ ;  /* 0x0000002e300612a4 */ /* 0x000fee000f8e02ff */
[----:B------:R-:W-:Y:S01]  /*55e0*/  @!P2 PRMT R45, R0, 0x7610, R45 ;  /* 0x00007610002da816 */ /* 0x000fe2000000002d */
[----:B--2---:R-:W-:Y:S06]  /*55f0*/  @UP1 UIMAD.WIDE UR4, UR6, 0x4, UR4 ;  /* 0x00000004060418a5 */ /* 0x004fec000f8e0204 */
[----:B------:R-:W-:Y:S01]  /*5600*/  IMAD.U32 R14, RZ, RZ, UR4 ;  /* 0x00000004ff0e7e24 */ /* 0x000fe2000f8e00ff */
[----:B------:R-:W-:Y:S04]  /*5610*/  MOV R15, UR5 ;  /* 0x00000005000f7c02 */ /* 0x000fe80008000f00 */
[----:B------:R-:W2:Y:S01]  /*5620*/  @!UP1 LDCU UR4, c[0x0][0x980] ;  /* 0x00013000ff0497ac */ /* 0x000ea20008000800 */
[----:B-1---5:R3:W5:Y:S02]  /*5630*/  @P2 LDG.E R27, desc[UR8][R14.64] ;  /* 0x000000080e1b2981 */ /* 0x022764000c1e1900 */
[----:B--23--:R-:W-:Y:S07]  /*5640*/  @!P2 IMAD.U32 R27, RZ, RZ, UR4 ;  /* 0x00000004ff1bae24 */ /* 0x00cfee000f8e00ff */
.L_x_93:
[----:B-----5:R-:W-:Y:S01]  /*5650*/  @!P1 FSETP.EQ.AND P3, PT, R27, RZ, PT ;  /* 0x000000ff1b00920b */ /* 0x020fe20003f62000 */
[----:B------:R-:W-:Y:S01]  /*5660*/  @!UPT UIADD3 URZ, UPT, UPT, URZ, URZ, URZ ;  /* 0x000000fffffff290 */ /* 0x000fe2000fffe0ff */
[----:B------:R-:W-:Y:S11]  /*5670*/  @!P1 BRA `(.L_x_94) ;  /* 0x0000000000149947 */ /* 0x000ff60003800000 */
[----:B------:R-:W-:Y:S02]  /*5680*/  LOP3.LUT P1, RZ, R45, 0xff, RZ, 0xc0, !PT ;  /* 0x000000ff2dff7812 */ /* 0x000fe4000782c0ff */
[----:B------:R-:W-:Y:S04]  /*5690*/  PLOP3.LUT P3, PT, PT, PT, UP1, 0x80, 0x8 ;  /* 0x000000000008781c */ /* 0x000fe80003f6f018 */
[----:B------:R-:W-:Y:S07]  /*56a0*/  PLOP3.LUT P3, PT, P3, PT, PT, 0x8, 0x80 ;  /* 0x000000000080781c */ /* 0x000fee0001f6e170 */
[----:B------:R-:W-:Y:S11]  /*56b0*/  @P1 FSETP.EQ.AND P3, PT, R27, RZ, PT ;  /* 0x000000ff1b00120b */ /* 0x000ff60003f62000 */
[----:B------:R-:W-:Y:S02]  /*56c0*/  @!UPT UIADD3 URZ, UPT, UPT, URZ, URZ, URZ ;  /* 0x000000fffffff290 */ /* 0x000fe4000fffe0ff */
.L_x_94:
[----:B------:R-:W-:Y:S01]  /*56d0*/  USHF.L.U32 UR11, UR45, 0x6, URZ ;  /* 0x000000062d0b7899 */ /* 0x000fe200080006ff */
[----:B------:R-:W2:Y:S01]  /*56e0*/  SYNCS.PHASECHK.TRANS64.TRYWAIT P1, [UR42+0xf0], R8 ;  /* 0x0000f008ff0075a7 */ /* 0x000ea2000802112a */
[----:B------:R-:W-:Y:S02]  /*56f0*/  UISETP.NE.AND UP0, UPT, UR56, 0x1, UPT ;  /* 0x000000013800788c */ /* 0x000fe4000bf05270 */
[----:B------:R-:W-:Y:S01]  /*5700*/  UIMAD.WIDE.U32 UR4, UR11, UR57, URZ ;  /* 0x000000390b0472a5 */ /* 0x000fe2000f8e00ff */
[----:B------:R-:W-:Y:S04]  /*5710*/  ELECT P2, URZ, PT ;  /* 0x0000000000ff782f */ /* 0x000fe80003840000 */
[----:B------:R-:W-:Y:S02]  /*5720*/  PLOP3.LUT P2, PT, P3, P2, PT, 0xf2, 0x2f ;  /* 0x00000000002f781c */ /* 0x000fe40001f45e72 */
[----:B------:R-:W-:Y:S02]  /*5730*/  UMOV UR4, UR5 ;  /* 0x0000000500047c82 */ /* 0x000fe40008000000 */
[----:B------:R-:W-:Y:S04]  /*5740*/  USHF.R.U32.HI UR4, URZ, UR58, UR4 ;  /* 0x0000003aff047299 */ /* 0x000fe80008011604 */
[----:B------:R-:W-:Y:S02]  /*5750*/  USEL UR12, UR11, UR4, !UP0 ;  /* 0x000000040b0c7287 */ /* 0x000fe4000c000000 */
[----:B------:R-:W-:Y:S02]  /*5760*/  UISETP.NE.AND UP0, UPT, UR59, 0x1, UPT ;  /* 0x000000013b00788c */ /* 0x000fe4000bf05270 */
[----:B------:R-:W-:Y:S02]  /*5770*/  UIMAD.WIDE.U32 UR4, UR12, UR60, URZ ;  /* 0x0000003c0c0472a5 */ /* 0x000fe4000f8e00ff */
[----:B------:R-:W-:Y:S01]  /*5780*/  UIADD3 UR6, UPT, UPT, -UR12, URZ, URZ ;  /* 0x000000ff0c067290 */ /* 0x000fe2000fffe1ff */
[----:B-1----:R-:W-:Y:S03]  /*5790*/  @!P2 IMAD.MOV.U32 R0, RZ, 0x20, RZ ;  /* 0x00000020ff00a824 */ /* 0x002fe600078e00ff */
[----:B------:R-:W-:Y:S01]  /*57a0*/  UIMAD UR11, UR56, UR6, UR11 ;  /* 0x00000006380b72a4 */ /* 0x000fe2000f8e020b */
[----:B------:R-:W-:Y:S01]  /*57b0*/  @!P2 IMAD.MOV.U32 R0, RZ, 0x400, R0 ;  /* 0x00000400ff00a824 */ /* 0x000fe200078e0000 */
[----:B------:R-:W-:Y:S02]  /*57c0*/  UMOV UR4, UR5 ;  /* 0x0000000500047c82 */ /* 0x000fe40008000000 */
[----:B------:R-:W-:Y:S04]  /*57d0*/  USHF.R.U32.HI UR4, URZ, UR61, UR4 ;  /* 0x0000003dff047299 */ /* 0x000fe80008011604 */
[----:B------:R-:W-:Y:S02]  /*57e0*/  USEL UR13, UR12, UR4, !UP0 ;  /* 0x000000040c0d7287 */ /* 0x000fe4000c000000 */
[----:B------:R-:W-:Y:S02]  /*57f0*/  UISETP.NE.AND UP0, UPT, UR62, 0x1, UPT ;  /* 0x000000013e00788c */ /* 0x000fe4000bf05270 */
[----:B------:R-:W-:Y:S07]  /*5800*/  UIMAD.WIDE.U32 UR4, UR13, UR63, URZ ;  /* 0x0000003f0d0472a5 */ /* 0x000fee000f8e00ff */
[----:B------:R-:W-:Y:S02]  /*5810*/  UMOV UR4, UR5 ;  /* 0x0000000500047c82 */ /* 0x000fe40008000000 */
[----:B------:R-:W-:Y:S04]  /*5820*/  USHF.R.U32.HI UR4, URZ, UR71, UR4 ;  /* 0x00000047ff047299 */ /* 0x000fe80008011604 */
[----:B------:R-:W-:Y:S02]  /*5830*/  USEL UR14, UR13, UR4, !UP0 ;  /* 0x000000040d0e7287 */ /* 0x000fe4000c000000 */
[----:B------:R-:W-:Y:S02]  /*5840*/  UIADD3 UR4, UPT, UPT, -UR13, URZ, URZ ;  /* 0x000000ff0d047290 */ /* 0x000fe4000fffe1ff */
[----:B------:R-:W-:Y:S02]  /*5850*/  UIADD3 UR5, UPT, UPT, -UR14, URZ, URZ ;  /* 0x000000ff0e057290 */ /* 0x000fe4000fffe1ff */
[----:B------:R-:W-:Y:S02]  /*5860*/  UIMAD UR12, UR59, UR4, UR12 ;  /* 0x000000043b0c72a4 */ /* 0x000fe4000f8e020c */
[----:B------:R-:W-:Y:S01]  /*5870*/  UIMAD UR13, UR62, UR5, UR13 ;  /* 0x000000053e0d72a4 */ /* 0x000fe2000f8e020d */
[----:B--2---:R-:W-:Y:S11]  /*5880*/  @!P1 BRA `(.L_x_95) ;  /* 0x0000004c00309947 */ /* 0x004ff60003800000 */
.L_x_199:
[----:B-1----:R-:W-:Y:S01]  /*5890*/  @!P2 IADD3 R2, P1, PT, R12, 0x680, RZ ;  /* 0x000006800c02a810 */ /* 0x002fe20007f3e0ff */
[----:B------:R-:W-:Y:S01]  /*58a0*/  VOTEU.ALL UP0, P2 ;  /* 0x0000000000ff7886 */ /* 0x000fe20001000000 */
[----:B------:R-:W-:Y:S02]  /*58b0*/  @!P2 R2UR UR6, R0 ;  /* 0x000000000006a2ca */ /* 0x000fe400000e0000 */
[----:B------:R-:W-:Y:S01]  /*58c0*/  @!P2 R2UR UR5, R2 ;  /* 0x000000000205a2ca */ /* 0x000fe200000e0000 */
[----:B------:R-:W-:Y:S01]  /*58d0*/  @!P2 IMAD.X R0, RZ, RZ, R13, P1 ;  /* 0x000000ffff00a224 */ /* 0x000fe200008e060d */
[----:B------:R-:W-:Y:S02]  /*58e0*/  @!UP0 UIADD3 UR8, UPT, UPT, UR42, 0x200, URZ ;  /* 0x000002002a088890 */ /* 0x000fe4000fffe0ff */
[----:B------:R-:W-:Y:S02]  /*58f0*/  @!UP0 UIADD3 UR17, UPT, UPT, UR42, 0xa00, URZ ;  /* 0x00000a002a118890 */ /* 0x000fe4000fffe0ff */
[----:B------:R-:W-:Y:S01]  /*5900*/  @!P2 R2UR UR4, R0 ;  /* 0x000000000004a2ca */ /* 0x000fe200000e0000 */
[----:B------:R-:W-:Y:S01]  /*5910*/  @!UP0 UIADD3 UR16, UPT, UPT, UR7, 0x40, URZ ;  /* 0x0000004007108890 */ /* 0x000fe2000fffe0ff */
[----:B------:R-:W-:Y:S03]  /*5920*/  @!P2 IMAD.MOV.U32 R0, RZ, RZ, 0x1000 ;  /* 0x00001000ff00a424 */ /* 0x000fe600078e00ff */
[----:B------:R-:W-:Y:S02]  /*5930*/  @!UP0 UPRMT UR6, UR6, 0x5410, URZ ;  /* 0x0000541006068896 */ /* 0x000fe400080000ff */
[----:B------:R-:W-:Y:S01]  /*5940*/  IMAD.U32 R14, RZ, RZ, UR5 ;  /* 0x00000005ff0e7e24 */ /* 0x000fe2000f8e00ff */
[----:B------:R-:W-:Y:S05]  /*5950*/  VOTEU.ALL UP0, P2 ;  /* 0x0000000000ff7886 */ /* 0x000fea0001000000 */
[----:B------:R-:W-:Y:S01]  /*5960*/  IMAD.U32 R15, RZ, RZ, UR4 ;  /* 0x00000004ff0f7e24 */ /* 0x000fe2000f8e00ff */
[----:B------:R-:W-:Y:S01]  /*5970*/  @!P2 R2UR UR4, R14 ;  /* 0x000000000e04a2ca */ /* 0x000fe200000e0000 */
[----:B------:R-:W-:Y:S01]  /*5980*/  @!UP0 UMOV UR9, UR43 ;  /* 0x0000002b00098c82 */ /* 0x000fe20008000000 */
[----:B------:R-:W-:Y:S02]  /*5990*/  @!UP0 UMOV UR10, UR7 ;  /* 0x00000007000a8c82 */ /* 0x000fe40008000000 */
[----:B------:R-:W-:Y:S11]  /*59a0*/  @!P2 R2UR UR5, R15 ;  /* 0x000000000f05a2ca */ /* 0x000ff600000e0000 */
[----:B------:R-:W-:Y:S02]  /*59b0*/  @!UPT UIADD3 URZ, UPT, UPT, URZ, URZ, URZ ;  /* 0x000000fffffff290 */ /* 0x000fe4000fffe0ff */
[----:B------:R1:W-:Y:S01]  /*59c0*/  @!UP0 UTMALDG.5D.IM2COL [UR8], [UR4], UR6 ;  /* 0x00000008040083b4 */ /* 0x0003e20008060006 */
[----:B------:R-:W-:Y:S05]  /*59d0*/  VOTEU.ALL UP0, P2 ;  /* 0x0000000000ff7886 */ /* 0x000fea0001000000 */
[----:B-1----:R-:W-:Y:S01]  /*59e0*/  @!UP0 UMOV UR8, UR17 ;  /* 0x0000001100088c82 */ /* 0x002fe20008000000 */
[----:B------:R-:W-:Y:S01]  /*59f0*/  @!UP0 UMOV UR9, UR43 ;  /* 0x0000002b00098c82 */ /* 0x000fe20008000000 */
[----:B------:R-:W-:Y:S02]  /*5a00*/  @!UP0 UMOV UR10, UR16 ;  /* 0x00000010000a8c82 */ /* 0x000fe40008000000 */
[----:B------:R1:W-:Y:S01]  /*5a10*/  @!UP0 UTMALDG.5D.IM2COL [UR8], [UR4], UR6 ;  /* 0x00000008040083b4 */ /* 0x0003e20008060006 */
[----:B------:R2:W-:Y:S01]  /*5a20*/  @!P2 SYNCS.ARRIVE.TRANS64.RED.A0TR RZ, [UR42+0xd0], R0 ;  /* 0x0000d000ffffa9a7 */ /* 0x0005e2000830042a */
[----:B------:R-:W-:Y:S01]  /*5a30*/  SYNCS.ARRIVE.TRANS64.RED.A1T0 RZ, [UR66], RZ ;  /* 0x000000ffffff79a7 */ /* 0x000fe20008100442 */
[----:B--2---:R-:W-:Y:S01]  /*5a40*/  @!P2 IMAD.MOV.U32 R0, RZ, 0x20, RZ ;  /* 0x00000020ff00a824 */ /* 0x004fe200078e00ff */
[----:B------:R-:W2:Y:S03]  /*5a50*/  SYNCS.PHASECHK.TRANS64.TRYWAIT P1, [UR42+0xf8], R8 ;  /* 0x0000f808ff0075a7 */ /* 0x000ea6000802112a */
[----:B------:R-:W-:Y:S01]  /*5a60*/  @!P2 IMAD.MOV.U32 R0, RZ, 0x400, R0 ;  /* 0x00000400ff00a824 */ /* 0x000fe200078e0000 */
[----:B-12---:R-:W-:Y:S06]  /*5a70*/  @!P1 BRA `(.L_x_96) ;  /* 0x0000004800cc9947 */ /* 0x006fec0003800000 */
.L_x_201:
[----:B------:R-:W-:Y:S01]  /*5a80*/  @!P2 R2UR UR4, R0 ;  /* 0x000000000004a2ca */ /* 0x000fe200000e0000 */
[----:B------:R-:W-:Y:S01]  /*5a90*/  VOTEU.ALL UP0, P2 ;  /* 0x0000000000ff7886 */ /* 0x000fe20001000000 */
[----:B-1----:R-:W-:Y:S01]  /*5aa0*/  @!P2 IADD3 R2, P1, PT, R12, 0x680, RZ ;  /* 0x000006800c02a810 */ /* 0x002fe20007f3e0ff */
[----:B------:R-:W-:Y:S01]  /*5ab0*/  UMOV UR35, UR11 ;  /* 0x0000000b00237c82 */ /* 0x000fe20008000000 */
[----:B------:R-:W-:Y:S01]  /*5ac0*/  UMOV UR36, UR12 ;  /* 0x0000000c00247c82 */ /* 0x000fe20008000000 */
[----:B------:R-:W-:Y:S01]  /*5ad0*/  UMOV UR37, UR13 ;  /* 0x0000000d00257c82 */ /* 0x000fe20008000000 */
[----:B------:R-:W-:Y:S01]  /*5ae0*/  @!P2 R2UR UR5, R2 ;  /* 0x000000000205a2ca */ /* 0x000fe200000e0000 */
[----:B------:R-:W-:Y:S01]  /*5af0*/  @!P2 IMAD.X R0, RZ, RZ, R13, P1 ;  /* 0x000000ffff00a224 */ /* 0x000fe200008e060d */
[----:B------:R-:W-:Y:S02]  /*5b00*/  @!UP0 UIADD3 UR34, UPT, UPT, UR7, 0x10, URZ ;  /* 0x0000001007228890 */ /* 0x000fe4000fffe0ff */
[----:B------:R-:W-:Y:S02]  /*5b10*/  @!UP0 UIADD3 UR32, UPT, UPT, UR42, 0x1200, URZ ;  /* 0x000012002a208890 */ /* 0x000fe4000fffe0ff */
[----:B------:R-:W-:Y:S02]  /*5b20*/  @!UP0 UIADD3 UR10, UPT, UPT, UR7, 0x50, URZ ;  /* 0x00000050070a8890 */ /* 0x000fe4000fffe0ff */
[----:B------:R-:W-:Y:S01]  /*5b30*/  @!UP0 UPRMT UR6, UR4, 0x5410, URZ ;  /* 0x0000541004068896 */ /* 0x000fe200080000ff */
[----:B------:R-:W-:Y:S01]  /*5b40*/  @!P2 R2UR UR4, R0 ;  /* 0x000000000004a2ca */ /* 0x000fe200000e0000 */
[----:B------:R-:W-:Y:S01]  /*5b50*/  @!UP0 UIADD3 UR8, UPT, UPT, UR42, 0x1a00, URZ ;  /* 0x00001a002a088890 */ /* 0x000fe2000fffe0ff */
[----:B------:R-:W-:Y:S01]  /*5b60*/  @!P2 IMAD.MOV.U32 R0, RZ, RZ, 0x1000 ;  /* 0x00001000ff00a424 */ /* 0x000fe200078e00ff */
[----:B------:R-:W-:Y:S01]  /*5b70*/  VOTEU.ALL UP0, P2 ;  /* 0x0000000000ff7886 */ /* 0x000fe20001000000 */
[----:B------:R-:W-:Y:S01]  /*5b80*/  IMAD.U32 R14, RZ, RZ, UR5 ;  /* 0x00000005ff0e7e24 */ /* 0x000fe2000f8e00ff */
[----:B------:R-:W-:Y:S01]  /*5b90*/  UMOV UR38, UR14 ;  /* 0x0000000e00267c82 */ /* 0x000fe20008000000 */
[----:B------:R-:W-:Y:S07]  /*5ba0*/  UMOV UR9, UR33 ;  /* 0x0000002100097c82 */ /* 0x000fee0008000000 */
[----:B------:R-:W-:Y:S01]  /*5bb0*/  IMAD.U32 R15, RZ, RZ, UR4 ;  /* 0x00000004ff0f7e24 */ /* 0x000fe2000f8e00ff */
[----:B------:R-:W-:Y:S04]  /*5bc0*/  @!P2 R2UR UR4, R14 ;  /* 0x000000000e04a2ca */ /* 0x000fe800000e0000 */
[----:B------:R-:W-:Y:S11]  /*5bd0*/  @!P2 R2UR UR5, R15 ;  /* 0x000000000f05a2ca */ /* 0x000ff600000e0000 */
[----:B------:R-:W-:Y:S02]  /*5be0*/  @!UPT UIADD3 URZ, UPT, UPT, URZ, URZ, URZ ;  /* 0x000000fffffff290 */ /* 0x000fe4000fffe0ff */
[----:B------:R1:W-:Y:S01]  /*5bf0*/  @!UP0 UTMALDG.5D.IM2COL [UR32], [UR4], UR6 ;  /* 0x00000020040083b4 */ /* 0x0003e20008060006 */
[----:B------:R-:W-:Y:S05]  /*5c00*/  VOTEU.ALL UP0, P2 ;  /* 0x0000000000ff7886 */ /* 0x000fea0001000000 */
[----:B------:R1:W-:Y:S01]  /*5c10*/  @!UP0 UTMALDG.5D.IM2COL [UR8], [UR4], UR6 ;  /* 0x00000008040083b4 */ /* 0x0003e20008060006 */
[----:B------:R2:W-:Y:S01]  /*5c20*/  @!P2 SYNCS.ARRIVE.TRANS64.RED.A0TR RZ, [UR42+0xd8], R0 ;  /* 0x0000d800ffffa9a7 */ /* 0x0005e2000830042a */
[----:B------:R-:W-:Y:S01]  /*5c30*/  SYNCS.ARRIVE.TRANS64.RED.A1T0 RZ, [UR65], RZ ;  /* 0x000000ffffff79a7 */ /* 0x000fe20008100441 */
[----:B--2---:R-:W-:Y:S01]  /*5c40*/  @!P2 IMAD.MOV.U32 R0, RZ, 0x20, RZ ;  /* 0x00000020ff00a824 */ /* 0x004fe200078e00ff */
[----:B------:R-:W2:Y:S03]  /*5c50*/  SYNCS.PHASECHK.TRANS64.TRYWAIT P1, [UR42+0x100], R8 ;  /* 0x00010008ff0075a7 */ /* 0x000ea6000802112a */
[----:B------:R-:W-:Y:S01]  /*5c60*/  @!P2 IMAD.MOV.U32 R0, RZ, 0x400, R0 ;  /* 0x00000400ff00a824 */ /* 0x000fe200078e0000 */
[----:B-12---:R-:W-:Y:S06]  /*5c70*/  @!P1 BRA `(.L_x_97) ;  /* 0x0000004800649947 */ /* 0x006fec0003800000 */
.L_x_203:
        /* <DEDUP_REMOVED lines=8> */
[----:B------:R-:W-:Y:S01]  /*5d00*/  @!UP0 UIADD3 UR26, UPT, UPT, UR7, 0x20, URZ ;  /* 0x00000020071a8890 */ /* 0x000fe2000fffe0ff */
[----:B------:R-:W-:Y:S01]  /*5d10*/  @P0 SHF.R.U32.HI R4, RZ, 0x10, R5 ;  /* 0x00000010ff040819 */ /* 0x000fe20000011605 */
[----:B------:R-:W-:Y:S02]  /*5d20*/  @!UP0 UIADD3 UR24, UPT, UPT, UR42, 0x2200, URZ ;  /* 0x000022002a188890 */ /* 0x000fe4000fffe0ff */
[----:B------:R-:W-:Y:S01]  /*5d30*/  @!UP0 UIADD3 UR10, UPT, UPT, UR7, 0x60, URZ ;  /* 0x00000060070a8890 */ /* 0x000fe2000fffe0ff */
[----:B------:R-:W-:Y:S01]  /*5d40*/  @P0 R2UR UR48, R4 ;  /* 0x00000000043002ca */ /* 0x000fe200000e0000 */
        /* <DEDUP_REMOVED lines=17> */
[----:B------:R-:W2:Y:S02]  /*5e60*/  SYNCS.PHASECHK.TRANS64.TRYWAIT P1, [UR42+0x108], R8 ;  /* 0x00010808ff0075a7 */ /* 0x000ea4000802112a */
[----:B-12---:R-:W-:Y:S05]  /*5e70*/  @!P1 BRA `(.L_x_98) ;  /* 0x0000004400fc9947 */ /* 0x006fea0003800000 */
.L_x_205:
[----:B------:R-:W-:Y:S01]  /*5e80*/  UPLOP3.LUT UP2, UPT, UPT, UPT, UPT, 0x80, 0x8 ;  /* 0x000000000008789c */ /* 0x000fe20003f4f070 */
[----:B-1----:R-:W-:Y:S01]  /*5e90*/  @!P2 IMAD.MOV.U32 R0, RZ, 0x20, RZ ;  /* 0x00000020ff00a824 */ /* 0x002fe200078e00ff */
[----:B------:R-:W-:Y:S01]  /*5ea0*/  @!P2 IADD3 R2, P0, PT, R12, 0x680, RZ ;  /* 0x000006800c02a810 */ /* 0x000fe20007f1e0ff */
[----:B------:R-:W-:Y:S01]  /*5eb0*/  UMOV UR19, UR11 ;  /* 0x0000000b00137c82 */ /* 0x000fe20008000000 */
[----:B------:R-:W-:Y:S01]  /*5ec0*/  VOTEU.ALL UP0, P2 ;  /* 0x0000000000ff7886 */ /* 0x000fe20001000000 */
[----:B------:R-:W-:Y:S01]  /*5ed0*/  @!P2 IMAD.MOV.U32 R0, RZ, 0x400, R0 ;  /* 0x00000400ff00a824 */ /* 0x000fe200078e0000 */
[----:B------:R-:W-:Y:S01]  /*5ee0*/  @!P2 R2UR UR5, R2 ;  /* 0x000000000205a2ca */ /* 0x000fe200000e0000 */
[----:B------:R-:W-:Y:S01]  /*5ef0*/  UMOV UR20, UR12 ;  /* 0x0000000c00147c82 */ /* 0x000fe20008000000 */
[----:B------:R-:W-:Y:S01]  /*5f00*/  UMOV UR21, UR13 ;  /* 0x0000000d00157c82 */ /* 0x000fe20008000000 */
[----:B------:R-:W-:Y:S01]  /*5f10*/  @!UP0 UIADD3 UR18, UPT, UPT, UR7, 0x30, URZ ;  /* 0x0000003007128890 */ /* 0x000fe2000fffe0ff */
[----:B------:R-:W-:Y:S01]  /*5f20*/  @!P2 R2UR UR4, R0 ;  /* 0x000000000004a2ca */ /* 0x000fe200000e0000 */
[----:B------:R-:W-:Y:S01]  /*5f30*/  @!P2 IMAD.X R0, RZ, RZ, R13, P0 ;  /* 0x000000ffff00a224 */ /* 0x000fe200000e060d */
[----:B------:R-:W-:Y:S01]  /*5f40*/  @!UP0 UIADD3 UR16, UPT, UPT, UR42, 0x3200, URZ ;  /* 0x000032002a108890 */ /* 0x000fe2000fffe0ff */
[----:B------:R-:W-:Y:S01]  /*5f50*/  R2UR UR26, R47 ;  /* 0x000000002f1a72ca */ /* 0x000fe200000e0000 */
[----:B------:R-:W-:Y:S01]  /*5f60*/  @!UP0 UIADD3 UR17, UPT, UPT, UR42, 0xe8, URZ ;  /* 0x000000e82a118890 */ /* 0x000fe2000fffe0ff */
[----:B------:R-:W-:Y:S01]  /*5f70*/  R2UR UR24, R48 ;  /* 0x00000000301872ca */ /* 0x000fe200000e0000 */
[----:B------:R-:W-:Y:S01]  /*5f80*/  @!UP0 UIADD3 UR10, UPT, UPT, UR7, 0x70, URZ ;  /* 0x00000070070a8890 */ /* 0x000fe2000fffe0ff */
[----:B------:R-:W-:Y:S01]  /*5f90*/  LOP3.LUT R10, R10, 0x1, RZ, 0x3c, !PT ;  /* 0x000000010a0a7812 */ /* 0x000fe200078e3cff */
[----:B------:R-:W-:Y:S01]  /*5fa0*/  @!UP0 UIADD3 UR8, UPT, UPT, UR42, 0x3a00, URZ ;  /* 0x00003a002a088890 */ /* 0x000fe2000fffe0ff */
[----:B------:R-:W-:Y:S01]  /*5fb0*/  IMAD.U32 R4, RZ, RZ, UR5 ;  /* 0x00000005ff047e24 */ /* 0x000fe2000f8e00ff */
[----:B------:R-:W-:Y:S01]  /*5fc0*/  UMOV UR22, UR14 ;  /* 0x0000000e00167c82 */ /* 0x000fe20008000000 */
[----:B------:R-:W-:Y:S01]  /*5fd0*/  UMOV UR9, UR17 ;  /* 0x0000001100097c82 */ /* 0x000fe20008000000 */
[----:B------:R-:W-:Y:S01]  /*5fe0*/  LOP3.LUT R9, R9, 0x1, RZ, 0x3c, !PT ;  /* 0x0000000109097812 */ /* 0x000fe200078e3cff */
[----:B------:R-:W-:Y:S01]  /*5ff0*/  @!UP0 UPRMT UR6, UR4, 0x5410, URZ ;  /* 0x0000541004068896 */ /* 0x000fe200080000ff */
[----:B------:R-:W-:Y:S01]  /*6000*/  @!P2 R2UR UR4, R0 ;  /* 0x000000000004a2ca */ /* 0x000fe200000e0000 */
[----:B------:R-:W-:Y:S03]  /*6010*/  VOTEU.ALL UP0, P2 ;  /* 0x0000000000ff7886 */ /* 0x000fe60001000000 */
[----:B------:R-:W-:Y:S09]  /*6020*/  UIADD3 UR45, UPT, UPT, UR23, UR24, URZ ;  /* 0x00000018172d7290 */ /* 0x000ff2000fffe0ff */
        /* <DEDUP_REMOVED lines=9> */
[----:B-1----:R-:W-:Y:S01]  /*60c0*/  UIADD3 UR19, UPT, UPT, UR15, UR26, URZ ;  /* 0x0000001a0f137290 */ /* 0x002fe2000fffe0ff */
[----:B------:R-:W-:Y:S11]  /*60d0*/  BRA.U UP3, `(.L_x_99) ;  /* 0xffffffed03987547 */ /* 0x000ff6000b83ffff */
[----:B------:R-:W-:-:S04]  /*60e0*/  SHF.L.U32 R2, R10, 0x1f, RZ ;  /* 0x0000001f0a027819 */ /* 0x000fc800000006ff */
[----:B------:R-:W1:Y:S02]  /*60f0*/  SYNCS.PHASECHK.TRANS64.TRYWAIT P0, [UR42+0xf0], R2 ;  /* 0x0000f002ff0075a7 */ /* 0x000e64000800112a */
[----:B-1----:R-:W-:Y:S05]  /*6100*/  @!P0 BRA `(.L_x_100) ;  /* 0x0000004400708947 */ /* 0x002fea0003800000 */
.L_x_207:
[----:B------:R-:W3:Y:S02]  /*6110*/  SYNCS.PHASECHK.TRANS64.TRYWAIT P0, [UR42+0xf8], R2 ;  /* 0x0000f802ff0075a7 */ /* 0x000ee4000800112a */
[----:B---3--:R-:W-:Y:S05]  /*6120*/  @!P0 BRA `(.L_x_101) ;  /* 0x0000004400808947 */ /* 0x008fea0003800000 */
.L_x_209:
[----:B------:R-:W3:Y:S02]  /*6130*/  SYNCS.PHASECHK.TRANS64.TRYWAIT P0, [UR42+0x100], R2 ;  /* 0x00010002ff0075a7 */ /* 0x000ee4000800112a */
[----:B---3--:R-:W-:Y:S05]  /*6140*/  @!P0 BRA `(.L_x_102) ;  /* 0x0000004400908947 */ /* 0x008fea0003800000 */
.L_x_211:
[----:B-1----:R-:W-:-:S07]  /*6150*/  MOV R0, UR42 ;  /* 0x0000002a00007c02 */ /* 0x002fce0008000f00 */
.L_x_103:
[----:B-1----:R-:W-:-:S04]  /*6160*/  SHF.L.U32 R2, R10, 0x1f, RZ ;  /* 0x0000001f0a027819 */ /* 0x002fc800000006ff */
[----:B------:R1:W3:Y:S03]  /*6170*/  SYNCS.PHASECHK.TRANS64.TRYWAIT P0, [R0+URZ+0x108], R2 ;  /* 0x00010802000075a7 */ /* 0x0002e600080011ff */
[----:B---3--:R-:W-:Y:S05]  /*6180*/  @!P0 NANOSLEEP.SYNCS 0x989680 ;  /* 0x009896800000895d */ /* 0x008fea0003900000 */
[----:B------:R-:W3:Y:S02]  /*6190*/  @!P0 SYNCS.PHASECHK.TRANS64 P0, [R0+URZ+0x108], R2 ;  /* 0x00010802000085a7 */ /* 0x000ee400080010ff */
[----:B--23--:R-:W-:Y:S05]  /*61a0*/  @P0 EXIT ;  /* 0x000000000000094d */ /* 0x00cfea0003800000 */
[----:B------:R-:W-:Y:S05]  /*61b0*/  BRA `(.L_x_103) ;  /* 0xfffffffc00e87947 */ /* 0x000fea000383ffff */
.L_x_88:
[----:B------:R-:W-:-:S06]  /*61c0*/  UISETP.GE.AND UP0, UPT, UR18, 0x4, UPT ;  /* 0x000000041200788c */ /* 0x000fcc000bf06270 */
[----:B------:R-:W-:-:S13]  /*61d0*/  PLOP3.LUT P0, PT, PT, PT, UP0, 0x80, 0x8 ;  /* 0x000000000008781c */ /* 0x000fda0003f0f008 */
[----:B-1----:R-:W-:Y:S05]  /*61e0*/  @!P0 EXIT ;  /* 0x000000000000894d */ /* 0x002fea0003800000 */
[----:B------:R-:W1:Y:S08]  /*61f0*/  S2UR UR4, SR_CgaCtaId ;  /* 0x00000000000479c3 */ /* 0x000e700000008800 */
[----:B------:R-:W-:Y:S01]  /*6200*/  BAR.SYNC.DEFER_BLOCKING 0x6, 0xa0 ;  /* 0x0182800000007b1d */ /* 0x000fe20000010000 */
[C---:B------:R-:W-:Y:S01]  /*6210*/  IMAD.SHL.U32 R44, R55.reuse, 0x10, RZ ;  /* 0x00000010372c7824 */ /* 0x040fe200078e00ff */
[----:B------:R-:W-:Y:S01]  /*6220*/  SHF.L.U32 R23, R55, 0x10, RZ ;  /* 0x0000001037177819 */ /* 0x000fe200000006ff */
[----:B------:R-:W-:-:S02]  /*6230*/  IMAD.SHL.U32 R0, R46, 0x200, RZ ;  /* 0x000002002e007824 */ /* 0x000fc400078e00ff */
[----:B------:R-:W-:Y:S02]  /*6240*/  HFMA2 R51, -RZ, RZ, 0, 0 ;  /* 0x00000000ff337431 */ /* 0x000fe400000001ff */
[----:B------:R-:W-:Y:S01]  /*6250*/  IMAD.SHL.U32 R4, R55, 0x2, RZ ;  /* 0x0000000237047824 */ /* 0x000fe200078e00ff */
[----:B------:R-:W-:Y:S01]  /*6260*/  UMOV UR44, 0x400 ;  /* 0x00000400002c7882 */ /* 0x000fe20000000000 */
[----:B------:R-:W2:Y:S01]  /*6270*/  LDC.64 R42, c[0x0][0x9b0] ;  /* 0x00026c00ff2a7b82 */ /* 0x000ea20000000a00 */
[C---:B------:R-:W-:Y:S01]  /*6280*/  LOP3.LUT R54, R44.reuse, 0x5b0, RZ, 0xc0, !PT ;  /* 0x000005b02c367812 */ /* 0x040fe200078ec0ff */
[----:B------:R-:W-:Y:S01]  /*6290*/  IMAD.MOV.U32 R53, RZ, RZ, 0x1 ;  /* 0x00000001ff357424 */ /* 0x000fe200078e00ff */
[----:B------:R-:W-:Y:S01]  /*62a0*/  LOP3.LUT R5, R44, 0x40, RZ, 0xc0, !PT ;  /* 0x000000402c057812 */ /* 0x000fe200078ec0ff */
[----:B------:R-:W-:Y:S01]  /*62b0*/  IMAD.MOV.U32 R22, RZ, RZ, RZ ;  /* 0x000000ffff167224 */ /* 0x000fe200078e00ff */
[----:B------:R-:W-:Y:S01]  /*62c0*/  LOP3.LUT R54, R54, 0x200, R0, 0xf8, !PT ;  /* 0x0000020036367812 */ /* 0x000fe200078ef800 */
[----:B------:R-:W-:Y:S01]  /*62d0*/  IMAD.SHL.U32 R0, R46, 0x200000, RZ ;  /* 0x002000002e007824 */ /* 0x000fe200078e00ff */
[----:B------:R-:W-:Y:S01]  /*62e0*/  LOP3.LUT R4, R5, 0x8, R4, 0xf8, !PT ;  /* 0x0000000805047812 */ /* 0x000fe200078ef804 */
[----:B------:R-:W3:Y:S01]  /*62f0*/  LDC.64 R40, c[0x0][0x9a8] ;  /* 0x00026a00ff287b82 */ /* 0x000ee20000000a00 */
[----:B------:R-:W-:Y:S01]  /*6300*/  LOP3.LUT P0, RZ, R44, 0x40, RZ, 0xc0, !PT ;  /* 0x000000402cff7812 */ /* 0x000fe2000780c0ff */
[----:B------:R-:W-:Y:S01]  /*6310*/  IMAD.MOV.U32 R52, RZ, RZ, RZ ;  /* 0x000000ffff347224 */ /* 0x000fe200078e00ff */
[----:B------:R-:W-:Y:S01]  /*6320*/  LOP3.LUT R0, R0, 0x200000, RZ, 0xc0, !PT ;  /* 0x0020000000007812 */ /* 0x000fe200078ec0ff */
[----:B------:R-:W4:Y:S01]  /*6330*/  LDCU UR57, c[0x0][0x370] ;  /* 0x00006e00ff3977ac */ /* 0x000f220008000800 */
[----:B------:R-:W-:-:S02]  /*6340*/  LOP3.LUT R54, R54, R4, RZ, 0xfc, !PT ;  /* 0x0000000436367212 */ /* 0x000fc400078efcff */
[----:B------:R-:W-:Y:S01]  /*6350*/  LOP3.LUT R23, R0, 0x400000, R23, 0xf8, !PT ;  /* 0x0040000000177812 */ /* 0x000fe200078ef817 */
[----:B-1----:R-:W-:Y:S01]  /*6360*/  ULEA UR44, UR4, UR44, 0x18 ;  /* 0x0000002c042c7291 */ /* 0x002fe2000f8ec0ff */
[----:B------:R-:W-:Y:S01]  /*6370*/  P2R R0, PR, RZ, 0x1 ;  /* 0x00000001ff007803 */ /* 0x000fe20000000000 */
[----:B------:R-:W1:Y:S01]  /*6380*/  LDCU.128 UR4, c[0x0][0xb80] ;  /* 0x00017000ff0477ac */ /* 0x000e620008000c00 */
[----:B------:R-:W-:Y:S01]  /*6390*/  LOP3.LUT R55, R55, 0x60, RZ, 0xc0, !PT ;  /* 0x0000006037377812 */ /* 0x000fe200078ec0ff */
[----:B------:R-:W2:Y:S05]  /*63a0*/  LDCU.64 UR62, c[0x0][0x348] ;  /* 0x00006900ff3e77ac */ /* 0x000eaa0008000a00 */
[----:B------:R-:W4:Y:S01]  /*63b0*/  LDS R2, [UR44+0x170] ;  /* 0x0001702cff027984 */ /* 0x000f220008000800 */
[----:B------:R-:W2:Y:S01]  /*63c0*/  LDCU UR42, c[0x0][0xc0c] ;  /* 0x00018180ff2a77ac */ /* 0x000ea20008000800 */
[----:B------:R-:W2:Y:S01]  /*63d0*/  LDCU UR38, c[0x0][0xc30] ;  /* 0x00018600ff2677ac */ /* 0x000ea20008000800 */
[----:B------:R-:W2:Y:S01]  /*63e0*/  LDCU.64 UR50, c[0x0][0x988] ;  /* 0x00013100ff3277ac */ /* 0x000ea20008000a00 */
[----:B-1----:R-:W-:Y:S01]  /*63f0*/  IMAD.U32 R59, RZ, RZ, UR4 ;  /* 0x00000004ff3b7e24 */ /* 0x002fe2000f8e00ff */
[----:B------:R-:W-:Y:S01]  /*6400*/  MOV R56, UR7 ;  /* 0x0000000700387c02 */ /* 0x000fe20008000f00 */
[----:B------:R-:W-:Y:S01]  /*6410*/  UIADD3 UR4, UPT, UPT, UR44, 0x200, URZ ;  /* 0x000002002c047890 */ /* 0x000fe2000fffe0ff */
[----:B------:R-:W-:Y:S01]  /*6420*/  IMAD.U32 R58, RZ, RZ, UR5 ;  /* 0x00000005ff3a7e24 */ /* 0x000fe2000f8e00ff */
[----:B------:R-:W1:Y:S01]  /*6430*/  LDCU.64 UR40, c[0x0][0xc28] ;  /* 0x00018500ff2877ac */ /* 0x000e620008000a00 */
[----:B------:R-:W-:-:S03]  /*6440*/  IMAD.U32 R57, RZ, RZ, UR6 ;  /* 0x00000006ff397e24 */ /* 0x000fc6000f8e00ff */
[----:B------:R-:W-:Y:S01]  /*6450*/  IMAD.U32 R50, RZ, RZ, UR4 ;  /* 0x00000004ff327e24 */ /* 0x000fe2000f8e00ff */
[----:B------:R-:W1:Y:S01]  /*6460*/  LDCU.64 UR60, c[0x0][0x990] ;  /* 0x00013200ff3c77ac */ /* 0x000e620008000a00 */
[----:B------:R-:W1:Y:S01]  /*6470*/  LDCU.128 UR52, c[0x0][0xc10] ;  /* 0x00018200ff3477ac */ /* 0x000e620008000c00 */
[----:B------:R-:W1:Y:S01]  /*6480*/  LDCU UR56, c[0x0][0x374] ;  /* 0x00006e80ff3877ac */ /* 0x000e620008000800 */
[----:B------:R-:W-:Y:S01]  /*6490*/  UMOV UR49, URZ ;  /* 0x000000ff00317c82 */ /* 0x000fe20008000000 */
[----:B------:R-:W-:Y:S01]  /*64a0*/  UMOV UR47, URZ ;  /* 0x000000ff002f7c82 */ /* 0x000fe20008000000 */
[C---:B----4-:R-:W-:Y:S01]  /*64b0*/  VIADD R3, R2.reuse, 0x40 ;  /* 0x0000004002037836 */ /* 0x050fe20000000000 */
[----:B------:R-:W-:-:S04]  /*64c0*/  LOP3.LUT R2, R2, 0xffff, RZ, 0xc0, !PT ;  /* 0x0000ffff02027812 */ /* 0x000fc800078ec0ff */
[----:B------:R-:W-:-:S05]  /*64d0*/  LOP3.LUT R3, R3, 0xffff, RZ, 0xc0, !PT ;  /* 0x0000ffff03037812 */ /* 0x000fca00078ec0ff */
[----:B-123--:R4:W-:Y:S02]  /*64e0*/  STL.64 [R1], R2 ;  /* 0x0000000201007387 */ /* 0x00e9e40000100a00 */
.L_x_147:
[----:B----4-:R-:W-:Y:S04]  /*64f0*/  SHF.L.U32 R2, R51, 0x1f, RZ ;  /* 0x0000001f33027819 */ /* 0x010fe800000006ff */
[----:B-1----:R-:W1:Y:S02]  /*6500*/  SYNCS.PHASECHK.TRANS64.TRYWAIT P0, [UR44+0x120], R2 ;  /* 0x00012002ff0075a7 */ /* 0x002e64000800112c */
[----:B-1----:R-:W-:Y:S05]  /*6510*/  @!P0 BRA `(.L_x_104) ;  /* 0x0000004000b48947 */ /* 0x002fea0003800000 */
.L_x_213:
[----:B-1----:R-:W-:Y:S01]  /*6520*/  LEA R2, R22, UR43, 0x2 ;  /* 0x0000002b16027c11 */ /* 0x002fe2000f8e10ff */
[----:B------:R-:W1:Y:S01]  /*6530*/  LDS.128 R4, [UR44+0x160] ;  /* 0x0001602cff047984 */ /* 0x000e620008000c00 */
[----:B------:R-:W-:Y:S02]  /*6540*/  UIADD3 UR4, UPT, UPT, UR44, 0x128, URZ ;  /* 0x000001282c047890 */ /* 0x000fe4000fffe0ff */
[----:B------:R-:W-:Y:S01]  /*6550*/  UISETP.GE.AND UP0, UPT, UR39, 0x1, UPT ;  /* 0x000000012700788c */ /* 0x000fe2000bf06270 */
[----:B------:R-:W-:Y:S01]  /*6560*/  @!PT LDS RZ, [RZ] ;  /* 0x00000000fffff984 */ /* 0x000fe20000000800 */
[----:B------:R-:W-:Y:S01]  /*6570*/  @!PT LDS RZ, [RZ] ;  /* 0x00000000fffff984 */ /* 0x000fe20000000800 */
[----:B------:R-:W-:Y:S01]  /*6580*/  @!PT LDS RZ, [RZ] ;  /* 0x00000000fffff984 */ /* 0x000fe20000000800 */
[----:B------:R-:W-:Y:S01]  /*6590*/  @!PT LDS RZ, [RZ] ;  /* 0x00000000fffff984 */ /* 0x000fe20000000800 */
[----:B------:R2:W-:Y:S06]  /*65a0*/  MEMBAR.ALL.CTA ;  /* 0x0000000000007992 */ /* 0x0005ec0000008000 */
[----:B--2---:R-:W2:Y:S01]  /*65b0*/  FENCE.VIEW.ASYNC.S ;  /* 0x00000000000073c6 */ /* 0x004ea20000000000 */
[----:B------:R-:W-:Y:S09]  /*65c0*/  UPRMT UR4, URZ, 0x654, UR4 ;  /* 0x00000654ff047896 */ /* 0x000ff20008000004 */
[----:B--2---:R-:W-:Y:S01]  /*65d0*/  SYNCS.ARRIVE.TRANS64.RED.A1T0 RZ, [UR4], RZ ;  /* 0x000000ffffff79a7 */ /* 0x004fe20008100404 */
[----:B------:R-:W5:Y:S01]  /*65e0*/  LDL R2, [R2] ;  /* 0x0000000002027983 */ /* 0x000f620000100800 */
[----:B-1----:R-:W-:Y:S11]  /*65f0*/  LOP3.LUT P0, RZ, R6, 0x1, RZ, 0xc0, !PT ;  /* 0x0000000106ff7812 */ /* 0x002ff6000780c0ff */
[----:B------:R-:W-:Y:S02]  /*6600*/  @!UPT UIADD3 URZ, UPT, UPT, URZ, URZ, URZ ;  /* 0x000000fffffff290 */ /* 0x000fe4000fffe0ff */
[----:B------:R-:W-:Y:S01]  /*6610*/  VOTEU.ANY UP1, P0 ;  /* 0x0000000000ff7886 */ /* 0x000fe20000020100 */
[----:B------:R-:W-:Y:S01]  /*6620*/  PLOP3.LUT P0, PT, PT, PT, UP1, 0x80, 0x8 ;  /* 0x000000000008781c */ /* 0x000fe20003f0f018 */
[----:B------:R-:W-:Y:S11]  /*6630*/  UP2UR UR58, UPR, URZ, 0x2 ;  /* 0x00000002ff3a7883 */ /* 0x000ff60008000000 */
[----:B------:R-:W-:Y:S01]  /*6640*/  @!UPT UIADD3 URZ, UPT, UPT, URZ, URZ, URZ ;  /* 0x000000fffffff290 */ /* 0x000fe2000fffe0ff */
[----:B------:R-:W-:Y:S02]  /*6650*/  @P0 MOV R3, R4 ;  /* 0x0000000400030202 */ /* 0x000fe40000000f00 */
[----:B------:R-:W-:Y:S02]  /*6660*/  @P0 LOP3.LUT R0, R5, 0xffff, RZ, 0xc0, !PT ;  /* 0x0000ffff05000812 */ /* 0x000fe400078ec0ff */
[----:B------:R-:W-:Y:S02]  /*6670*/  @P0 R2UR UR5, R3 ;  /* 0x00000000030502ca */ /* 0x000fe400000e0000 */
[----:B------:R-:W-:Y:S11]  /*6680*/  @P0 R2UR UR4, R0 ;  /* 0x00000000000402ca */ /* 0x000ff600000e0000 */
[----:B------:R-:W-:Y:S02]  /*6690*/  @UP1 UMOV UR37, UR5 ;  /* 0x0000000500251c82 */ /* 0x000fe40008000000 */
[----:B------:R-:W-:Y:S01]  /*66a0*/  @UP1 UMOV UR36, UR4 ;  /* 0x0000000400241c82 */ /* 0x000fe20008000000 */
[----:B------:R-:W-:Y:S05]  /*66b0*/  BRA.U !UP0, `(.L_x_105) ;  /* 0x0000000108cc7547 */ /* 0x000fea000b800000 */
[----:B------:R-:W1:Y:S01]  /*66c0*/  LDCU UR9, c[0x0][0xc20] ;  /* 0x00018400ff0977ac */ /* 0x000e620008000800 */
[----:B------:R-:W-:Y:S02]  /*66d0*/  UIMAD.WIDE.U32 UR4, UR56, UR55, URZ ;  /* 0x00000037380472a5 */ /* 0x000fe4000f8e00ff */
[----:B------:R-:W-:Y:S02]  /*66e0*/  UIMAD.WIDE.U32 UR6, UR57, UR52, URZ ;  /* 0x00000034390672a5 */ /* 0x000fe4000f8e00ff */
[----:B------:R-:W-:Y:S02]  /*66f0*/  UIMAD.WIDE.U32 UR10, UR36, UR55, URZ ;  /* 0x00000037240a72a5 */ /* 0x000fe4000f8e00ff */
[----:B------:R-:W-:Y:S02]  /*6700*/  UISETP.NE.AND UP0, UPT, UR54, 0x1, UPT ;  /* 0x000000013600788c */ /* 0x000fe4000bf05270 */
[----:B------:R-:W-:Y:S02]  /*6710*/  UISETP.NE.AND UP1, UPT, UR42, 0x1, UPT ;  /* 0x000000012a00788c */ /* 0x000fe4000bf25270 */
[----:B------:R-:W-:Y:S02]  /*6720*/  UISETP.NE.AND UP2, UPT, UR39, 0x1, UPT ;  /* 0x000000012700788c */ /* 0x000fe4000bf45270 */
[----:B------:R-:W-:Y:S01]  /*6730*/  UIMAD.WIDE.U32 UR12, UR37, UR52, URZ ;  /* 0x00000034250c72a5 */ /* 0x000fe2000f8e00ff */
[----:B------:R-:W-:Y:S01]  /*6740*/  UMOV UR4, UR5 ;  /* 0x0000000500047c82 */ /* 0x000fe20008000000 */
[----:B------:R-:W-:Y:S01]  /*6750*/  UMOV UR6, UR11 ;  /* 0x0000000b00067c82 */ /* 0x000fe20008000000 */
[----:B-1----:R-:W-:Y:S03]  /*6760*/  USHF.R.U32.HI UR8, URZ, UR9, UR4 ;  /* 0x00000009ff087299 */ /* 0x002fe60008011604 */
[----:B------:R-:W-:Y:S02]  /*6770*/  UMOV UR4, UR7 ;  /* 0x0000000700047c82 */ /* 0x000fe40008000000 */
[----:B------:R-:W-:Y:S02]  /*6780*/  USHF.R.U32.HI UR5, URZ, UR53, UR4 ;  /* 0x00000035ff057299 */ /* 0x000fe40008011604 */
[----:B------:R-:W-:Y:S02]  /*6790*/  USEL UR4, UR56, UR8, !UP0 ;  /* 0x0000000838047287 */ /* 0x000fe4000c000000 */
[----:B------:R-:W-:Y:S02]  /*67a0*/  USHF.R.U32.HI UR8, URZ, UR9, UR6 ;  /* 0x00000009ff087299 */ /* 0x000fe40008011606 */
[----:B------:R-:W-:Y:S02]  /*67b0*/  UIMAD.WIDE.U32 UR6, UR4, UR40, URZ ;  /* 0x00000028040672a5 */ /* 0x000fe4000f8e00ff */
[----:B------:R-:W-:Y:S02]  /*67c0*/  USEL UR9, UR57, UR5, !UP1 ;  /* 0x0000000539097287 */ /* 0x000fe4000c800000 */
[----:B------:R-:W-:Y:S02]  /*67d0*/  USEL UR8, UR36, UR8, !UP0 ;  /* 0x0000000824087287 */ /* 0x000fe4000c000000 */
[----:B------:R-:W-:Y:S01]  /*67e0*/  UIMAD.WIDE.U32 UR10, UR9, UR40, URZ ;  /* 0x00000028090a72a5 */ /* 0x000fe2000f8e00ff */
[----:B------:R-:W-:Y:S01]  /*67f0*/  UMOV UR6, UR7 ;  /* 0x0000000700067c82 */ /* 0x000fe20008000000 */
[----:B------:R-:W-:Y:S01]  /*6800*/  UMOV UR5, UR13 ;  /* 0x0000000d00057c82 */ /* 0x000fe20008000000 */
[----:B------:R-:W-:Y:S02]  /*6810*/  @UP2 USHF.R.U32.HI UR4, URZ, UR41, UR6 ;  /* 0x00000029ff042299 */ /* 0x000fe40008011606 */
[----:B------:R-:W-:Y:S02]  /*6820*/  USHF.R.U32.HI UR5, URZ, UR53, UR5 ;  /* 0x00000035ff057299 */ /* 0x000fe40008011605 */
[----:B------:R-:W-:Y:S02]  /*6830*/  UIMAD UR4, UR39, UR4, URZ ;  /* 0x00000004270472a4 */ /* 0x000fe4000f8e02ff */
[----:B------:R-:W-:Y:S02]  /*6840*/  USEL UR5, UR37, UR5, !UP1 ;  /* 0x0000000525057287 */ /* 0x000fe4000c800000 */
[----:B------:R-:W-:Y:S01]  /*6850*/  UISETP.GE.AND UP0, UPT, UR8, UR4, UPT ;  /* 0x000000040800728c */ /* 0x000fe2000bf06270 */
[----:B------:R-:W-:Y:S01]  /*6860*/  UMOV UR6, UR11 ;  /* 0x0000000b00067c82 */ /* 0x000fe20008000000 */
[----:B------:R-:W-:Y:S02]  /*6870*/  UIMAD.WIDE.U32 UR10, UR8, UR40, URZ ;  /* 0x00000028080a72a5 */ /* 0x000fe4000f8e00ff */
[----:B------:R-:W-:Y:S04]  /*6880*/  @UP2 USHF.R.U32.HI UR9, URZ, UR41, UR6 ;  /* 0x00000029ff092299 */ /* 0x000fe80008011606 */
[----:B------:R-:W-:Y:S01]  /*6890*/  UIMAD UR6, UR39, UR9, URZ ;  /* 0x00000009270672a4 */ /* 0x000fe2000f8e02ff */
[----:B------:R-:W-:Y:S03]  /*68a0*/  UMOV UR4, UR11 ;  /* 0x0000000b00047c82 */ /* 0x000fe60008000000 */
[----:B------:R-:W-:Y:S02]  /*68b0*/  UISETP.GE.OR UP0, UPT, UR5, UR6, UP0 ;  /* 0x000000060500728c */ /* 0x000fe40008706670 */
[----:B------:R-:W-:Y:S02]  /*68c0*/  USHF.R.U32.HI UR4, URZ, UR41, UR4 ;  /* 0x00000029ff047299 */ /* 0x000fe40008011604 */
[----:B------:R-:W-:Y:S02]  /*68d0*/  UIMAD.WIDE.U32 UR6, UR5, UR40, URZ ;  /* 0x00000028050672a5 */ /* 0x000fe4000f8e00ff */
[----:B------:R-:W-:Y:S02]  /*68e0*/  USEL UR11, UR8, UR4, !UP2 ;  /* 0x00000004080b7287 */ /* 0x000fe4000d000000 */
[----:B------:R-:W-:Y:S02]  /*68f0*/  UIADD3 UR6, UPT, UPT, -UR5, URZ, URZ ;  /* 0x000000ff05067290 */ /* 0x000fe4000fffe1ff */
[----:B------:R-:W-:Y:S02]  /*6900*/  UIADD3 UR10, UPT, UPT, -UR11, URZ, URZ ;  /* 0x000000ff0b0a7290 */ /* 0x000fe4000fffe1ff */
[----:B------:R-:W-:Y:S02]  /*6910*/  UIMAD UR6, UR42, UR6, UR37 ;  /* 0x000000062a0672a4 */ /* 0x000fe4000f8e0225 */
[----:B------:R-:W-:Y:S01]  /*6920*/  UIMAD UR10, UR39, UR10, UR8 ;  /* 0x0000000a270a72a4 */ /* 0x000fe2000f8e0208 */
[----:B------:R-:W-:Y:S01]  /*6930*/  @!UP0 UMOV UR4, UR7 ;  /* 0x0000000700048c82 */ /* 0x000fe20008000000 */
[----:B------:R-:W-:Y:S02]  /*6940*/  UIADD3 UR7, UPT, UPT, -UR8, URZ, URZ ;  /* 0x000000ff08077290 */ /* 0x000fe4000fffe1ff */
[----:B------:R-:W-:Y:S04]  /*6950*/  @!UP0 USHF.R.U32.HI UR4, URZ, UR41, UR4 ;  /* 0x00000029ff048299 */ /* 0x000fe80008011604 */
[----:B------:R-:W-:Y:S04]  /*6960*/  @!UP0 USEL UR4, UR5, UR4, !UP2 ;  /* 0x0000000405048287 */ /* 0x000fe8000d000000 */
[----:B------:R-:W-:Y:S02]  /*6970*/  @!UP0 UIMAD UR9, UR9, UR10, UR4 ;  /* 0x0000000a090982a4 */ /* 0x000fe4000f8e0204 */
[----:B------:R-:W-:Y:S02]  /*6980*/  @!UP0 UIADD3 UR10, UPT, UPT, UR11, -UR4, URZ ;  /* 0x800000040b0a8290 */ /* 0x000fe4000fffe0ff */
[----:B------:R-:W-:Y:S02]  /*6990*/  UIMAD UR4, UR54, UR7, UR36 ;  /* 0x00000007360472a4 */ /* 0x000fe4000f8e0224 */
[----:B------:R-:W-:Y:S03]  /*69a0*/  @!UP0 UIMAD UR8, UR10, UR39, UR5 ;  /* 0x000000270a0882a4 */ /* 0x000fe6000f8e0205 */
[----:B------:R-:W-:Y:S02]  /*69b0*/  @!UP0 UMOV UR5, UR9 ;  /* 0x0000000900058c82 */ /* 0x000fe40008000000 */
[----:B------:R-:W-:Y:S02]  /*69c0*/  UIMAD UR37, UR5, UR42, UR6 ;  /* 0x0000002a052572a4 */ /* 0x000fe4000f8e0206 */
[----:B------:R-:W-:Y:S11]  /*69d0*/  UIMAD UR36, UR8, UR54, UR4 ;  /* 0x00000036082472a4 */ /* 0x000ff6000f8e0204 */
[----:B------:R-:W-:Y:S01]  /*69e0*/  @!UPT UIADD3 URZ, UPT, UPT, URZ, URZ, URZ ;  /* 0x000000fffffff290 */ /* 0x000fe2000fffe0ff */
.L_x_105:
[----:B------:R-:W-:Y:S01]  /*69f0*/  UISETP.NE.AND UP0, UPT, UR38, 0x1, UPT ;  /* 0x000000012600788c */ /* 0x000fe2000bf05270 */
[----:B------:R-:W-:Y:S01]  /*6a00*/  @P0 SHF.R.U32.HI R4, RZ, 0x10, R5 ;  /* 0x00000010ff040819 */ /* 0x000fe20000011605 */
[----:B------:R-:W-:Y:S01]  /*6a10*/  USHF.L.U32 UR46, UR19, 0x7, URZ ;  /* 0x00000007132e7899 */ /* 0x000fe200080006ff */
[----:B------:R-:W-:Y:S02]  /*6a20*/  BSSY.RECONVERGENT B6, `(.L_x_106) ;  /* 0x0000034000067945 */ /* 0x000fe40003800200 */
[----:B------:R-:W-:Y:S02]  /*6a30*/  @P0 R2UR UR59, R4 ;  /* 0x00000000043b02ca */ /* 0x000fe400000e0000 */
[----:B------:R-:W-:Y:S04]  /*6a40*/  LOP3.LUT P0, RZ, R50, 0x90, RZ, 0xc0, !PT ;  /* 0x0000009032ff7812 */ /* 0x000fe8000780c0ff */
[----:B------:R-:W1:Y:S01]  /*6a50*/  @!UP0 LDCU.128 UR12, c[0x0][0xc10] ;  /* 0x00018200ff0c87ac */ /* 0x000e620008000c00 */
[----:B------:R-:W2:Y:S01]  /*6a60*/  @!UP0 LDCU UR5, c[0x0][0xc0c] ;  /* 0x00018180ff0587ac */ /* 0x000ea20008000800 */
[----:B------:R-:W3:Y:S01]  /*6a70*/  @!UP0 LDCU UR10, c[0x0][0xc20] ;  /* 0x00018400ff0a87ac */ /* 0x000ee20008000800 */
[----:B-1----:R-:W-:Y:S02]  /*6a80*/  UIMAD.WIDE.U32 UR8, UR37, UR12, URZ ;  /* 0x0000000c250872a5 */ /* 0x002fe4000f8e00ff */
[----:B------:R-:W-:Y:S02]  /*6a90*/  UIMAD.WIDE.U32 UR6, UR36, UR15, URZ ;  /* 0x0000000f240672a5 */ /* 0x000fe4000f8e00ff */
[----:B------:R-:W-:Y:S03]  /*6aa0*/  @!UP0 UISETP.NE.AND UP1, UPT, UR14, 0x1, UPT ;  /* 0x000000010e00888c */ /* 0x000fe6000bf25270 */
[----:B------:R-:W-:Y:S01]  /*6ab0*/  @!UP0 UMOV UR4, UR9 ;  /* 0x0000000900048c82 */ /* 0x000fe20008000000 */
[----:B--2---:R-:W-:Y:S02]  /*6ac0*/  @!UP0 UISETP.NE.AND UP2, UPT, UR5, 0x1, UPT ;  /* 0x000000010500888c */ /* 0x004fe4000bf45270 */
[----:B------:R-:W-:Y:S01]  /*6ad0*/  @!UP0 USHF.R.U32.HI UR4, URZ, UR13, UR4 ;  /* 0x0000000dff048299 */ /* 0x000fe20008011604 */
[----:B------:R-:W-:Y:S02]  /*6ae0*/  @!UP0 UMOV UR6, UR7 ;  /* 0x0000000700068c82 */ /* 0x000fe40008000000 */
[----:B---3--:R-:W-:Y:S02]  /*6af0*/  @!UP0 USHF.R.U32.HI UR6, URZ, UR10, UR6 ;  /* 0x0000000aff068299 */ /* 0x008fe40008011606 */
[----:B------:R-:W-:Y:S02]  /*6b00*/  @!UP0 USEL UR7, UR37, UR4, !UP2 ;  /* 0x0000000425078287 */ /* 0x000fe4000d000000 */
[----:B------:R-:W-:Y:S04]  /*6b10*/  @!UP0 USEL UR6, UR36, UR6, !UP1 ;  /* 0x0000000624068287 */ /* 0x000fe8000c800000 */
[----:B------:R-:W-:Y:S02]  /*6b20*/  @!UP0 UIADD3 UR4, UPT, UPT, -UR7, UR6, URZ ;  /* 0x0000000607048290 */ /* 0x000fe4000fffe1ff */
[----:B------:R-:W-:Y:S02]  /*6b30*/  @!UP0 UIADD3 UR6, UPT, UPT, UR7, -UR6, URZ ;  /* 0x8000000607068290 */ /* 0x000fe4000fffe0ff */
[----:B------:R-:W-:Y:S02]  /*6b40*/  @!UP0 UIMAD UR37, UR4, UR5, UR37 ;  /* 0x00000005042582a4 */ /* 0x000fe4000f8e0225 */
[----:B------:R-:W-:Y:S01]  /*6b50*/  @!UP0 UIMAD UR36, UR6, UR14, UR36 ;  /* 0x0000000e062482a4 */ /* 0x000fe2000f8e0224 */
[----:B------:R-:W-:Y:S11]  /*6b60*/  @!P0 BRA `(.L_x_107) ;  /* 0x00000000007c8947 */ /* 0x000ff60003800000 */
[----:B------:R-:W1:Y:S01]  /*6b70*/  LDCU.64 UR8, c[0x4][0x80] ;  /* 0x01001000ff0877ac */ /* 0x000e620008000a00 */
[----:B------:R-:W-:Y:S01]  /*6b80*/  MOV R16, 0x0 ;  /* 0x0000000000107802 */ /* 0x000fe20000000f00 */
[----:B------:R-:W-:Y:S02]  /*6b90*/  HFMA2 R12, -RZ, RZ, 0, 5.9604644775390625e-08 ;  /* 0x00000001ff0c7431 */ /* 0x000fe400000001ff */
[----:B------:R-:W-:Y:S01]  /*6ba0*/  IMAD.MOV.U32 R8, RZ, RZ, 0x70 ;  /* 0x00000070ff087424 */ /* 0x000fe200078e00ff */
[----:B------:R2:W3:Y:S01]  /*6bb0*/  LDC.64 R14, c[0x4][R16] ;  /* 0x01000000100e7b82 */ /* 0x0004e20000000a00 */
[----:B------:R-:W4:Y:S01]  /*6bc0*/  LDCU.64 UR6, c[0x4][0x88] ;  /* 0x01001100ff0677ac */ /* 0x000f220008000a00 */
[----:B------:R-:W-:Y:S01]  /*6bd0*/  IMAD.MOV.U32 R13, RZ, RZ, RZ ;  /* 0x000000ffff0d7224 */ /* 0x000fe200078e00ff */
[----:B------:R-:W2:Y:S01]  /*6be0*/  LDCU.64 UR4, c[0x4][0x8] ;  /* 0x01000100ff0477ac */ /* 0x000ea20008000a00 */
[----:B-1----:R-:W-:Y:S01]  /*6bf0*/  MOV R5, UR9 ;  /* 0x0000000900057c02 */ /* 0x002fe20008000f00 */
[----:B------:R-:W-:Y:S01]  /*6c00*/  IMAD.U32 R4, RZ, RZ, UR8 ;  /* 0x00000008ff047e24 */ /* 0x000fe2000f8e00ff */
[----:B----4-:R-:W-:Y:S01]  /*6c10*/  MOV R7, UR7 ;  /* 0x0000000700077c02 */ /* 0x010fe20008000f00 */
[----:B------:R-:W-:Y:S01]  /*6c20*/  IMAD.U32 R6, RZ, RZ, UR6 ;  /* 0x00000006ff067e24 */ /* 0x000fe2000f8e00ff */
[----:B--2---:R-:W-:Y:S01]  /*6c30*/  MOV R11, UR5 ;  /* 0x00000005000b7c02 */ /* 0x004fe20008000f00 */
[----:B------:R-:W-:Y:S02]  /*6c40*/  IMAD.U32 R10, RZ, RZ, UR4 ;  /* 0x00000004ff0a7e24 */ /* 0x000fe4000f8e00ff */
[----:B------:R-:W-:Y:S07]  /*6c50*/  LEPC R20, `(.L_x_108) ;  /* 0x000000001014794e */ /* 0x000fee0000000000 */
[----:B---3-5:R-:W-:Y:S05]  /*6c60*/  CALL.ABS.NOINC R14 ;  /* 0x000000000e007343 */ /* 0x028fea0003c00000 */
.L_x_108:
[----:B------:R-:W1:Y:S01]  /*6c70*/  LDCU.64 UR8, c[0x4][0x80] ;  /* 0x01001000ff0877ac */ /* 0x000e620008000a00 */
[----:B------:R-:W2:Y:S01]  /*6c80*/  LDC.64 R16, c[0x4][R16] ;  /* 0x0100000010107b82 */ /* 0x000ea20000000a00 */
[----:B------:R-:W-:Y:S02]  /*6c90*/  HFMA2 R12, -RZ, RZ, 0, 5.9604644775390625e-08 ;  /* 0x00000001ff0c7431 */ /* 0x000fe400000001ff */
[----:B------:R-:W-:Y:S02]  /*6ca0*/  IMAD.MOV.U32 R8, RZ, RZ, 0x70 ;  /* 0x00000070ff087424 */ /* 0x000fe400078e00ff */
[----:B------:R-:W-:Y:S01]  /*6cb0*/  IMAD.MOV.U32 R13, RZ, RZ, RZ ;  /* 0x000000ffff0d7224 */ /* 0x000fe200078e00ff */
[----:B------:R-:W3:Y:S01]  /*6cc0*/  LDCU.64 UR6, c[0x4][0x88] ;  /* 0x01001100ff0677ac */ /* 0x000ee20008000a00 */
[----:B------:R-:W4:Y:S01]  /*6cd0*/  LDCU.64 UR4, c[0x4][0x8] ;  /* 0x01000100ff0477ac */ /* 0x000f220008000a00 */
[----:B-1----:R-:W-:Y:S02]  /*6ce0*/  MOV R4, UR8 ;  /* 0x0000000800047c02 */ /* 0x002fe40008000f00 */
[----:B------:R-:W-:Y:S02]  /*6cf0*/  MOV R5, UR9 ;  /* 0x0000000900057c02 */ /* 0x000fe40008000f00 */
[----:B---3--:R-:W-:Y:S01]  /*6d00*/  MOV R7, UR7 ;  /* 0x0000000700077c02 */ /* 0x008fe20008000f00 */
[----:B------:R-:W-:Y:S01]  /*6d10*/  IMAD.U32 R6, RZ, RZ, UR6 ;  /* 0x00000006ff067e24 */ /* 0x000fe2000f8e00ff */
[----:B----4-:R-:W-:Y:S01]  /*6d20*/  MOV R11, UR5 ;  /* 0x00000005000b7c02 */ /* 0x010fe20008000f00 */
[----:B------:R-:W-:Y:S02]  /*6d30*/  IMAD.U32 R10, RZ, RZ, UR4 ;  /* 0x00000004ff0a7e24 */ /* 0x000fe4000f8e00ff */
[----:B------:R-:W-:Y:S07]  /*6d40*/  LEPC R20, `(.L_x_107) ;  /* 0x000000001014794e */ /* 0x000fee0000000000 */
[----:B--2---:R-:W-:Y:S05]  /*6d50*/  CALL.ABS.NOINC R16 ;  /* 0x0000000010007343 */ /* 0x004fea0003c00000 */
.L_x_107:
[----:B------:R-:W-:Y:S05]  /*6d60*/  BSYNC.RECONVERGENT B6 ;  /* 0x0000000000067941 */ /* 0x000fea0003800200 */
.L_x_106:
[----:B------:R-:W-:Y:S01]  /*6d70*/  R2UR UR4, R49 ;  /* 0x00000000310472ca */ /* 0x000fe200000e0000 */
[----:B------:R-:W-:Y:S01]  /*6d80*/  UISETP.NE.U32.AND UP0, UPT, UR60, URZ, UPT ;  /* 0x000000ff3c00728c */ /* 0x000fe2000bf05070 */
[----:B------:R-:W-:Y:S02]  /*6d90*/  ISETP.NE.U32.AND P4, PT, R42, RZ, PT ;  /* 0x000000ff2a00720c */ /* 0x000fe40003f85070 */
[----:B------:R-:W-:Y:S01]  /*6da0*/  ISETP.NE.U32.AND P2, PT, RZ, UR50, PT ;  /* 0x00000032ff007c0c */ /* 0x000fe2000bf45070 */
[----:B------:R-:W-:Y:S01]  /*6db0*/  UISETP.NE.AND.EX UP1, UPT, UR61, URZ, UPT, UP0 ;  /* 0x000000ff3d00728c */ /* 0x000fe2000bf25300 */
[----:B------:R-:W-:Y:S01]  /*6dc0*/  ISETP.NE.AND.EX P4, PT, R43, RZ, PT, P4 ;  /* 0x000000ff2b00720c */ /* 0x000fe20003f85340 */
[----:B------:R-:W-:Y:S01]  /*6dd0*/  UPLOP3.LUT UP0, UPT, UPT, UPT, UPT, 0x40, 0x4 ;  /* 0x000000000004789c */ /* 0x000fe20003f0e870 */
[----:B------:R-:W-:Y:S05]  /*6de0*/  ISETP.NE.AND.EX P2, PT, RZ, UR51, PT, P2 ;  /* 0x00000033ff007c0c */ /* 0x000fea000bf45320 */
[----:B------:R-:W-:Y:S06]  /*6df0*/  UISETP.NE.AND UP2, UPT, UR4, URZ, UPT ;  /* 0x000000ff0400728c */ /* 0x000fec000bf45270 */
[----:B------:R-:W-:Y:S05]  /*6e00*/  PLOP3.LUT P1, PT, PT, PT, UP2, 0x80, 0x8 ;  /* 0x000000000008781c */ /* 0x000fea0003f2f028 */
[----:B------:R-:W-:Y:S06]  /*6e10*/  @UP2 UPLOP3.LUT UP0, UPT, UPT, UPT, UP1, 0x80, 0x8 ;  /* 0x000000000008289c */ /* 0x000fec0003f0f010 */
[----:B------:R-:W-:Y:S01]  /*6e20*/  PLOP3.LUT P0, PT, PT, PT, UP0, 0x80, 0x8 ;  /* 0x000000000008781c */ /* 0x000fe20003f0f008 */
[----:B------:R-:W-:Y:S01]  /*6e30*/  @!UPT UIADD3 URZ, UPT, UPT, URZ, URZ, URZ ;  /* 0x000000fffffff290 */ /* 0x000fe2000fffe0ff */
[----:B------:R-:W-:Y:S11]  /*6e40*/  BRA.U !UP1, `(.L_x_109) ;  /* 0x00000001093c7547 */ /* 0x000ff6000b800000 */
[----:B------:R-:W-:Y:S01]  /*6e50*/  UISETP.NE.U32.AND UP0, UPT, UR50, URZ, UPT ;  /* 0x000000ff3200728c */ /* 0x000fe2000bf05070 */
[----:B------:R-:W-:Y:S01]  /*6e60*/  HFMA2 R0, -RZ, RZ, 0, 5.9604644775390625e-08 ;  /* 0x00000001ff007431 */ /* 0x000fe200000001ff */
[----:B------:R-:W1:Y:S01]  /*6e70*/  LDCU.64 UR8, c[0x0][0x358] ;  /* 0x00006b00ff0877ac */ /* 0x000e620008000a00 */
[----:B------:R-:W-:Y:S01]  /*6e80*/  IMAD.MOV.U32 R45, RZ, RZ, 0x1 ;  /* 0x00000001ff2d7424 */ /* 0x000fe200078e00ff */
[----:B------:R-:W-:Y:S06]  /*6e90*/  UISETP.NE.AND.EX UP0, UPT, UR51, URZ, UPT, UP0 ;  /* 0x000000ff3300728c */ /* 0x000fec000bf05300 */
        /* <DEDUP_REMOVED lines=9> */
[----:B-12---:R-:W-:Y:S02]  /*6f30*/  @!P3 IMAD.U32 R27, RZ, RZ, UR4 ;  /* 0x00000004ff1bbe24 */ /* 0x006fe4000f8e00ff */
.L_x_109:
[----:B------:R-:W-:Y:S05]  /*6f40*/  @!P4 BRA `(.L_x_110) ;  /* 0x000000000024c947 */ /* 0x000fea0003800000 */
[----:B------:R-:W-:Y:S01]  /*6f50*/  ISETP.NE.U32.AND P3, PT, R40, RZ, PT ;  /* 0x000000ff2800720c */ /* 0x000fe20003f65070 */
[----:B------:R-:W1:Y:S03]  /*6f60*/  LDCU.64 UR4, c[0x0][0x358] ;  /* 0x00006b00ff0477ac */ /* 0x000e660008000a00 */
[----:B------:R-:W-:Y:S11]  /*6f70*/  ISETP.NE.AND.EX P3, PT, R41, RZ, PT, P3 ;  /* 0x000000ff2900720c */ /* 0x000ff60003f65330 */
[----:B------:R-:W-:Y:S02]  /*6f80*/  @!UPT UIADD3 URZ, UPT, UPT, URZ, URZ, URZ ;  /* 0x000000fffffff290 */ /* 0x000fe4000fffe0ff */
[----:B------:R-:W2:Y:S01]  /*6f90*/  @P3 LDC.64 R4, c[0x0][0x9a8] ;  /* 0x00026a00ff043b82 */ /* 0x000ea20000000a00 */
[----:B------:R-:W-:Y:S04]  /*6fa0*/  @P3 IMAD R0, R42, UR48, RZ ;  /* 0x000000302a003c24 */ /* 0x000fe8000f8e02ff */
[----:B--2---:R-:W-:Y:S05]  /*6fb0*/  @P3 IMAD.WIDE R4, R0, 0x4, R4 ;  /* 0x0000000400043825 */ /* 0x004fea00078e0204 */
[----:B-1---5:R1:W5:Y:S02]  /*6fc0*/  @P3 LDG.E R24, desc[UR4][R4.64] ;  /* 0x0000000404183981 */ /* 0x022364000c1e1900 */
[----:B-1----:R-:W2:Y:S02]  /*6fd0*/  @!P3 LDC R24, c[0x0][0x9a0] ;  /* 0x00026800ff18bb82 */ /* 0x002ea40000000800 */
.L_x_110:
[----:B-----5:R-:W-:Y:S01]  /*6fe0*/  FSETP.NEU.AND P3, PT, R27, RZ, PT ;  /* 0x000000ff1b00720b */ /* 0x020fe20003f6d000 */
[----:B------:R-:W1:Y:S01]  /*6ff0*/  LDCU.128 UR12, c[0x0][0xb90] ;  /* 0x00017200ff0c77ac */ /* 0x000e620008000c00 */
[----:B------:R-:W-:Y:S01]  /*7000*/  SEL R3, RZ, 0xffffffff, P2 ;  /* 0xffffffffff037807 */ /* 0x000fe20001000000 */
[----:B------:R-:W-:Y:S01]  /*7010*/  IMAD.SHL.U32 R67, R54, 0x2, RZ ;  /* 0x0000000236437824 */ /* 0x000fe200078e00ff */
[----:B------:R-:W-:Y:S01]  /*7020*/  @P1 LOP3.LUT P2, RZ, R45, 0xff, RZ, 0xc0, !PT ;  /* 0x000000ff2dff1812 */ /* 0x000fe2000784c0ff */
[----:B------:R-:W-:Y:S01]  /*7030*/  BSSY B1, `(.L_x_111) ;  /* 0x0000052000017945 */ /* 0x000fe20003800000 */
[----:B------:R-:W-:Y:S01]  /*7040*/  @P1 SEL R0, RZ, 0xffffffff, P3 ;  /* 0xffffffffff001807 */ /* 0x000fe20001800000 */
[----:B------:R-:W-:Y:S01]  /*7050*/  IMAD.MOV.U32 R69, RZ, RZ, 0x1 ;  /* 0x00000001ff457424 */ /* 0x000fe200078e00ff */
[----:B------:R-:W-:Y:S01]  /*7060*/  LOP3.LUT R53, R53, 0x1, RZ, 0x3c, !PT ;  /* 0x0000000135357812 */ /* 0x000fe200078e3cff */
[----:B------:R-:W3:Y:S01]  /*7070*/  LDCU UR11, c[0x0][0xba0] ;  /* 0x00017400ff0b77ac */ /* 0x000ee20008000800 */
[----:B------:R-:W-:Y:S01]  /*7080*/  @P0 SEL R0, R3, R0, !P2 ;  /* 0x0000000003000207 */ /* 0x000fe20005000000 */
[----:B------:R-:W-:Y:S01]  /*7090*/  IMAD.IADD R25, R23, 0x1, R2 ;  /* 0x0000000117197824 */ /* 0x000fe200078e0202 */
[----:B------:R-:W-:Y:S01]  /*70a0*/  LEA R64, R22, UR44, 0x3 ;  /* 0x0000002c16407c11 */ /* 0x000fe2000f8e18ff */
[----:B------:R-:W-:Y:S01]  /*70b0*/  USHF.L.U32 UR8, UR45, 0x6, URZ ;  /* 0x000000062d087899 */ /* 0x000fe200080006ff */
[----:B------:R-:W-:Y:S01]  /*70c0*/  @P1 LOP3.LUT R0, R0, 0x1, RZ, 0xc0, !PT ;  /* 0x0000000100001812 */ /* 0x000fe200078ec0ff */
[----:B------:R-:W-:Y:S01]  /*70d0*/  IMAD.MOV.U32 R26, RZ, RZ, RZ ;  /* 0x000000ffff1a7224 */ /* 0x000fe200078e00ff */
[----:B------:R-:W-:Y:S02]  /*70e0*/  R2UR UR4, R58 ;  /* 0x000000003a0472ca */ /* 0x000fe400000e0000 */
[----:B------:R-:W-:Y:S02]  /*70f0*/  CS2R R38, SRZ ;  /* 0x0000000000267805 */ /* 0x000fe4000001ff00 */
[----:B------:R-:W-:Y:S01]  /*7100*/  ISETP.NE.U32.OR P6, PT, R0, 0x1, !P1 ;  /* 0x000000010000780c */ /* 0x000fe20004fc5470 */
[----:B------:R-:W-:Y:S01]  /*7110*/  IMAD.U32 R63, RZ, RZ, UR8 ;  /* 0x00000008ff3f7e24 */ /* 0x000fe2000f8e00ff */
[----:B------:R-:W-:Y:S02]  /*7120*/  R2UR UR6, R57 ;  /* 0x00000000390672ca */ /* 0x000fe400000e0000 */
[----:B------:R-:W-:Y:S02]  /*7130*/  CS2R R36, SRZ ;  /* 0x0000000000247805 */ /* 0x000fe4000001ff00 */
[----:B------:R-:W-:Y:S02]  /*7140*/  R2UR UR10, R59 ;  /* 0x000000003b0a72ca */ /* 0x000fe400000e0000 */
[----:B------:R-:W-:Y:S02]  /*7150*/  CS2R R30, SRZ ;  /* 0x00000000001e7805 */ /* 0x000fe4000001ff00 */
[----:B------:R-:W-:Y:S02]  /*7160*/  R2UR UR9, R56 ;  /* 0x00000000380972ca */ /* 0x000fe400000e0000 */
[----:B------:R-:W-:Y:S02]  /*7170*/  CS2R R28, SRZ ;  /* 0x00000000001c7805 */ /* 0x000fe4000001ff00 */
[----:B------:R-:W-:Y:S01]  /*7180*/  PLOP3.LUT P2, PT, PT, PT, UP1, 0x80, 0x8 ;  /* 0x000000000008781c */ /* 0x000fe20003f4f018 */
[----:B------:R-:W-:Y:S01]  /*7190*/  VIADD R68, R67, UR44 ;  /* 0x0000002c43447c36 */ /* 0x000fe20008000000 */
[----:B------:R-:W-:Y:S01]  /*71a0*/  LOP3.LUT P4, R65, R45, 0xff, RZ, 0xc0, !PT ;  /* 0x000000ff2d417812 */ /* 0x000fe2000788c0ff */
[----:B------:R-:W-:Y:S01]  /*71b0*/  UIMAD.WIDE.U32 UR4, UR8, UR4, URZ ;  /* 0x00000004080472a5 */ /* 0x000fe2000f8e00ff */
[----:B------:R-:W-:Y:S02]  /*71c0*/  SEL R4, RZ, 0xffffffff, P3 ;  /* 0xffffffffff047807 */ /* 0x000fe40001800000 */
[----:B------:R-:W-:Y:S01]  /*71d0*/  @P6 SHF.L.U32 R0, R53, 0x1f, RZ ;  /* 0x0000001f35006819 */ /* 0x000fe200000006ff */
[----:B------:R-:W-:Y:S01]  /*71e0*/  USHF.R.U32.HI UR5, URZ, UR6, UR5 ;  /* 0x00000006ff057299 */ /* 0x000fe20008011605 */
[----:B------:R-:W-:Y:S01]  /*71f0*/  P2R R66, PR, RZ, 0x40 ;  /* 0x00000040ff427803 */ /* 0x000fe20000000000 */
[----:B------:R-:W-:Y:S01]  /*7200*/  UISETP.NE.AND UP0, UPT, UR10, 0x1, UPT ;  /* 0x000000010a00788c */ /* 0x000fe2000bf05270 */
[----:B------:R4:W2:Y:S03]  /*7210*/  @P6 SYNCS.PHASECHK.TRANS64.TRYWAIT P1, [UR44+0xd0], R0 ;  /* 0x0000d000ff0065a7 */ /* 0x0008a6000802112c */
[----:B------:R-:W-:Y:S01]  /*7220*/  USEL UR5, UR8, UR5, !UP0 ;  /* 0x0000000508057287 */ /* 0x000fe2000c000000 */
[----:B------:R-:W-:Y:S01]  /*7230*/  @P2 SEL R4, R3, R4, !P4 ;  /* 0x0000000403042207 */ /* 0x000fe20006000000 */
[----:B------:R-:W-:Y:S03]  /*7240*/  UISETP.NE.AND UP0, UPT, UR9, 0x1, UPT ;  /* 0x000000010900788c */ /* 0x000fe6000bf05270 */
[----:B------:R-:W-:Y:S01]  /*7250*/  LOP3.LUT R4, R4, 0x1, RZ, 0xc0, !PT ;  /* 0x0000000104047812 */ /* 0x000fe200078ec0ff */
[----:B------:R-:W-:Y:S02]  /*7260*/  IMAD R6, RZ, RZ, -UR5 ;  /* 0x80000005ff067e24 */ /* 0x000fe4000f8e02ff */
[----:B------:R-:W-:Y:S01]  /*7270*/  IMAD.U32 R62, RZ, RZ, UR5 ;  /* 0x00000005ff3e7e24 */ /* 0x000fe2000f8e00ff */
[----:B------:R-:W-:Y:S01]  /*7280*/  ISETP.NE.U32.AND P5, PT, R4, 0x1, PT ;  /* 0x000000010400780c */ /* 0x000fe20003fa5070 */
[----:B------:R-:W-:Y:S03]  /*7290*/  IMAD R63, R6, UR10, R63 ;  /* 0x0000000a063f7c24 */ /* 0x000fe6000f8e023f */
[----:B------:R-:W-:Y:S02]  /*72a0*/  P2R R70, PR, RZ, 0x20 ;  /* 0x00000020ff467803 */ /* 0x000fe40000000000 */
[----:B----4-:R-:W-:Y:S04]  /*72b0*/  SHF.L.U32 R0, R52, 0x1f, RZ ;  /* 0x0000001f34007819 */ /* 0x010fe800000006ff */
[----:B------:R4:W4:Y:S01]  /*72c0*/  SYNCS.PHASECHK.TRANS64.TRYWAIT P0, [R64+URZ+0x130], R0 ;  /* 0x00013000400075a7 */ /* 0x00092200080011ff */
[----:B-1----:R-:W-:Y:S07]  /*72d0*/  UIMAD.WIDE.U32 UR6, UR5, UR12, URZ ;  /* 0x0000000c050672a5 */ /* 0x002fee000f8e00ff */
[----:B------:R-:W-:Y:S02]  /*72e0*/  UMOV UR4, UR7 ;  /* 0x0000000700047c82 */ /* 0x000fe40008000000 */
[----:B------:R-:W-:Y:S04]  /*72f0*/  USHF.R.U32.HI UR4, URZ, UR13, UR4 ;  /* 0x0000000dff047299 */ /* 0x000fe80008011604 */
[----:B------:R-:W-:Y:S02]  /*7300*/  USEL UR4, UR5, UR4, !UP0 ;  /* 0x0000000405047287 */ /* 0x000fe4000c000000 */
[----:B------:R-:W-:Y:S02]  /*7310*/  UISETP.NE.AND UP0, UPT, UR14, 0x1, UPT ;  /* 0x000000010e00788c */ /* 0x000fe4000bf05270 */
[----:B------:R-:W-:Y:S02]  /*7320*/  UIMAD.WIDE.U32 UR6, UR4, UR15, URZ ;  /* 0x0000000f040672a5 */ /* 0x000fe4000f8e00ff */
[----:B------:R-:W-:Y:S02]  /*7330*/  IMAD.U32 R61, RZ, RZ, UR4 ;  /* 0x00000004ff3d7e24 */ /* 0x000fe4000f8e00ff */
[----:B------:R-:W-:Y:S01]  /*7340*/  IMAD R5, RZ, RZ, -UR4 ;  /* 0x80000004ff057e24 */ /* 0x000fe2000f8e02ff */
[----:B------:R-:W-:Y:S01]  /*7350*/  PLOP3.LUT P2, PT, PT, PT, UP0, 0x80, 0x8 ;  /* 0x000000000008781c */ /* 0x000fe20003f4f008 */
[----:B------:R-:W-:Y:S01]  /*7360*/  IMAD.U32 R60, RZ, RZ, UR4 ;  /* 0x00000004ff3c7e24 */ /* 0x000fe2000f8e00ff */
[----:B------:R-:W-:Y:S01]  /*7370*/  UMOV UR6, UR7 ;  /* 0x0000000700067c82 */ /* 0x000fe20008000000 */
[----:B------:R-:W-:Y:S01]  /*7380*/  IMAD R62, R5, UR9, R62 ;  /* 0x00000009053e7c24 */ /* 0x000fe2000f8e023e */
[----:B---3--:R-:W-:Y:S06]  /*7390*/  USHF.R.U32.HI UR6, URZ, UR11, UR6 ;  /* 0x0000000bff067299 */ /* 0x008fec0008011606 */
[----:B------:R-:W-:Y:S05]  /*73a0*/  SEL R61, R61, UR6, !P2 ;  /* 0x000000063d3d7c07 */ /* 0x000fea000d000000 */
[----:B------:R-:W-:Y:S04]  /*73b0*/  IMAD.MOV R3, RZ, RZ, -R61 ;  /* 0x000000ffff037224 */ /* 0x000fe800078e0a3d */
[----:B------:R-:W-:Y:S01]  /*73c0*/  IMAD R60, R3, UR14, R60 ;  /* 0x0000000e033c7c24 */ /* 0x000fe2000f8e023c */
[----:B--2---:R-:W-:Y:S01]  /*73d0*/  @P6 SEL R69, RZ, 0x1, !P1 ;  /* 0x00000001ff456807 */ /* 0x004fe20004800000 */
[----:B------:R-:W-:Y:S06]  /*73e0*/  @!P6 BRA `(.L_x_112) ;  /* 0x000000000058e947 */ /* 0x000fec0003800000 */
[----:B------:R-:W-:Y:S01]  /*73f0*/  VIADD R2, R68, 0x200 ;  /* 0x0000020044027836 */ /* 0x000fe20000000000 */
[----:B------:R-:W-:Y:S01]  /*7400*/  LOP3.LUT P6, RZ, R44, 0x40, RZ, 0xc0, !PT ;  /* 0x000000402cff7812 */ /* 0x000fe200078cc0ff */
[----:B------:R-:W-:Y:S01]  /*7410*/  BSSY B0, `(.L_x_113) ;  /* 0x000000e000007945 */ /* 0x000fe20003800000 */
[----:B------:R-:W-:Y:S01]  /*7420*/  ISETP.NE.AND P2, PT, R69, RZ, PT ;  /* 0x000000ff4500720c */ /* 0x000fe20003f45270 */
[----:B------:R-:W-:Y:S01]  /*7430*/  @P5 VIADD R4, R68, 0x210 ;  /* 0x0000021044045836 */ /* 0x000fe20000000000 */
[----:B------:R-:W-:Y:S01]  /*7440*/  PLOP3.LUT P1, PT, PT, PT, PT, 0x8, 0x80 ;  /* 0x000000000080781c */ /* 0x000fe20003f2e170 */
[----:B------:R-:W-:Y:S01]  /*7450*/  IMAD.MOV.U32 R39, RZ, RZ, RZ ;  /* 0x000000ffff277224 */ /* 0x000fe200078e00ff */
[----:B------:R-:W-:Y:S02]  /*7460*/  @P5 PLOP3.LUT P1, PT, P6, PT, PT, 0x80, 0x8 ;  /* 0x000000000008581c */ /* 0x000fe4000372f070 */
[----:B------:R-:W-:Y:S02]  /*7470*/  CS2R R36, SRZ ;  /* 0x0000000000247805 */ /* 0x000fe4000001ff00 */
[----:B------:R-:W-:Y:S02]  /*7480*/  CS2R R30, SRZ ;  /* 0x00000000001e7805 */ /* 0x000fe4000001ff00 */
[----:B------:R-:W-:Y:S07]  /*7490*/  CS2R R28, SRZ ;  /* 0x00000000001c7805 */ /* 0x000fee000001ff00 */
[----:B------:R-:W-:Y:S01]  /*74a0*/  @P1 VIADD R4, R2, 0xfffffff0 ;  /* 0xfffffff002041836 */ /* 0x000fe20000000000 */
[----:B------:R-:W-:Y:S06]  /*74b0*/  @P2 BRA `(.L_x_114) ;  /* 0x00000000000c2947 */ /* 0x000fec0003800000 */
[----:B------:R-:W-:Y:S04]  /*74c0*/  SHF.L.U32 R3, R53, 0x1f, RZ ;  /* 0x0000001f35037819 */ /* 0x000fe800000006ff */
[----:B------:R-:W1:Y:S02]  /*74d0*/  SYNCS.PHASECHK.TRANS64.TRYWAIT P1, [UR44+0xd0], R3 ;  /* 0x0000d003ff0075a7 */ /* 0x000e64000802112c */
[----:B-1----:R-:W-:Y:S05]  /*74e0*/  @!P1 BRA `(.L_x_115) ;  /* 0x0000003000d89947 */ /* 0x002fea0003800000 */
.L_x_114:
[----:B------:R-:W-:Y:S05]  /*74f0*/  BSYNC B0 ;  /* 0x0000000000007941 */ /* 0x000fea0003800000 */
.L_x_113:
[----:B------:R-:W-:Y:S01]  /*7500*/  ISETP.NE.AND P1, PT, R70, RZ, PT ;  /* 0x000000ff4600720c */ /* 0x000fe20003f25270 */
[----:B------:R-:W-:Y:S11]  /*7510*/  HFMA2 R26, -RZ, RZ, 0, 5.9604644775390625e-08 ;  /* 0x00000001ff1a7431 */ /* 0x000ff600000001ff */
[----:B------:R-:W-:Y:S01]  /*7520*/  @!UPT UIADD3 URZ, UPT, UPT, URZ, URZ, URZ ;  /* 0x000000fffffff290 */ /* 0x000fe2000fffe0ff */
[----:B------:R2:W3:Y:S04]  /*7530*/  @P1 LDS.128 R36, [R4] ;  /* 0x0000000004241984 */ /* 0x0004e80000000c00 */
[----:B------:R2:W1:Y:S02]  /*7540*/  @P1 LDS.128 R28, [R67+UR44+0x200] ;  /* 0x0002002c431c1984 */ /* 0x0004640008000c00 */
.L_x_112:
[----:B------:R-:W-:Y:S05]  /*7550*/  BSYNC B1 ;  /* 0x0000000000017941 */ /* 0x000fea0003800000 */
.L_x_111:
[----:B-1----:R-:W-:Y:S04]  /*7560*/  SHF.R.U32.HI R2, RZ, 0x15, R25 ;  /* 0x00000015ff027819 */ /* 0x002fe80000011619 */
[----:B------:R-:W-:Y:S01]  /*7570*/  LOP3.LUT P1, RZ, R2, 0x3, R46, 0x48, !PT ;  /* 0x0000000302ff7812 */ /* 0x000fe2000782482e */
[----:B------:R-:W-:Y:S01]  /*7580*/  @!UPT UIADD3 URZ, UPT, UPT, URZ, URZ, URZ ;  /* 0x000000fffffff290 */ /* 0x000fe2000fffe0ff */
[----:B----4-:R-:W-:Y:S11]  /*7590*/  @P0 BRA `(.L_x_116) ;  /* 0x0000000000080947 */ /* 0x010ff60003800000 */
[----:B------:R-:W1:Y:S02]  /*75a0*/  SYNCS.PHASECHK.TRANS64.TRYWAIT P0, [R64+URZ+0x130], R0 ;  /* 0x00013000400075a7 */ /* 0x000e6400080011ff */
[----:B-1----:R-:W-:Y:S05]  /*75b0*/  @!P0 BRA `(.L_x_117) ;  /* 0x0000003000bc8947 */ /* 0x002fea0003800000 */
.L_x_116:
[----:B------:R-:W-:Y:S05]  /*75c0*/  @!P1 BRA `(.L_x_118) ;  /* 0x0000000000409947 */ /* 0x000fea0003800000 */
[----:B------:R-:W4:Y:S01]  /*75d0*/  LDCU.64 UR8, c[0x4][0x70] ;  /* 0x01000e00ff0877ac */ /* 0x000f220008000a00 */
[----:B------:R-:W-:Y:S01]  /*75e0*/  MOV R3, 0x0 ;  /* 0x0000000000037802 */ /* 0x000fe20000000f00 */
[----:B------:R-:W-:Y:S02]  /*75f0*/  HFMA2 R12, -RZ, RZ, 0, 5.9604644775390625e-08 ;  /* 0x00000001ff0c7431 */ /* 0x000fe400000001ff */
[----:B------:R-:W-:Y:S02]  /*7600*/  IMAD.MOV.U32 R8, RZ, RZ, 0x192 ;  /* 0x00000192ff087424 */ /* 0x000fe400078e00ff */
[----:B------:R-:W-:Y:S01]  /*7610*/  IMAD.MOV.U32 R13, RZ, RZ, RZ ;  /* 0x000000ffff0d7224 */ /* 0x000fe200078e00ff */
[----:B------:R-:W5:Y:S01]  /*7620*/  LDCU.64 UR6, c[0x4][0x78] ;  /* 0x01000f00ff0677ac */ /* 0x000f620008000a00 */
[----:B------:R-:W1:Y:S01]  /*7630*/  LDC.64 R2, c[0x4][R3] ;  /* 0x0100000003027b82 */ /* 0x000e620000000a00 */
[----:B------:R-:W3:Y:S01]  /*7640*/  LDCU.64 UR4, c[0x4][0x10] ;  /* 0x01000200ff0477ac */ /* 0x000ee20008000a00 */
[----:B----4-:R-:W-:Y:S01]  /*7650*/  MOV R5, UR9 ;  /* 0x0000000900057c02 */ /* 0x010fe20008000f00 */
[----:B--2---:R-:W-:Y:S01]  /*7660*/  IMAD.U32 R4, RZ, RZ, UR8 ;  /* 0x00000008ff047e24 */ /* 0x004fe2000f8e00ff */
[----:B-----5:R-:W-:Y:S01]  /*7670*/  MOV R7, UR7 ;  /* 0x0000000700077c02 */ /* 0x020fe20008000f00 */
[----:B------:R-:W-:Y:S01]  /*7680*/  IMAD.U32 R6, RZ, RZ, UR6 ;  /* 0x00000006ff067e24 */ /* 0x000fe2000f8e00ff */
[----:B---3--:R-:W-:Y:S01]  /*7690*/  MOV R11, UR5 ;  /* 0x00000005000b7c02 */ /* 0x008fe20008000f00 */
[----:B------:R-:W-:Y:S02]  /*76a0*/  IMAD.U32 R10, RZ, RZ, UR4 ;  /* 0x00000004ff0a7e24 */ /* 0x000fe4000f8e00ff */
[----:B------:R-:W-:Y:S07]  /*76b0*/  LEPC R20, `(.L_x_118) ;  /* 0x000000001014794e */ /* 0x000fee0000000000 */
[----:B-1----:R-:W-:Y:S05]  /*76c0*/  CALL.ABS.NOINC R2 ;  /* 0x0000000002007343 */ /* 0x002fea0003c00000 */
.L_x_118:
[----:B------:R-:W-:Y:S05]  /*76d0*/  WARPSYNC.ALL ;  /* 0x0000000000007948 */ /* 0x000fea0003800000 */
[----:B------:R-:W-:Y:S01]  /*76e0*/  R2UR UR4, R25 ;  /* 0x00000000190472ca */ /* 0x000fe200000e0000 */
[--C-:B------:R-:W-:Y:S01]  /*76f0*/  HADD2.F32 R3, -RZ, R28.reuse.H0_H0 ;  /* 0x2000001cff037230 */ /* 0x100fe20000004100 */
[----:B------:R-:W-:Y:S01]  /*7700*/  MOV R72, 0x10 ;  /* 0x0000001000487802 */ /* 0x000fe20000000f00 */
[--C-:B------:R-:W-:Y:S01]  /*7710*/  HADD2.F32 R20, -RZ, R29.reuse.H0_H0 ;  /* 0x2000001dff147230 */ /* 0x100fe20000004100 */
[----:B------:R-:W-:Y:S01]  /*7720*/  LOP3.LUT P6, RZ, R44, 0x40, RZ, 0xc0, !PT ;  /* 0x000000402cff7812 */ /* 0x000fe200078cc0ff */
[----:B------:R-:W-:Y:S01]  /*7730*/  BSSY.RECONVERGENT B0, `(.L_x_119) ;  /* 0x0000058000007945 */ /* 0x000fe20003800200 */
[----:B------:R-:W-:Y:S02]  /*7740*/  ISETP.NE.AND P0, PT, R55, RZ, PT ;  /* 0x000000ff3700720c */ /* 0x000fe40003f05270 */
[----:B------:R-:W-:Y:S04]  /*7750*/  SEL R72, R72, 0xfffffff0, !P6 ;  /* 0xfffffff048487807 */ /* 0x000fe80007000000 */
[----:B------:R-:W-:Y:S01]  /*7760*/  IADD3 R68, PT, PT, R68, R72, RZ ;  /* 0x0000004844447210 */ /* 0x000fe20007ffe0ff */
[----:B--2---:R-:W1:Y:S02]  /*7770*/  LDTM.x16 R4, tmem[UR4] ;  /* 0x00000004000479ee */ /* 0x004e640008240000 */
[C---:B-1----:R-:W-:Y:S01]  /*7780*/  FMUL R0, R24.reuse, R4 ;  /* 0x0000000418007220 */ /* 0x042fe20000400000 */
[----:B------:R-:W-:Y:S02]  /*7790*/  HADD2.F32 R4, -RZ, R28.H1_H1 ;  /* 0x3000001cff047230 */ /* 0x000fe40000004100 */
[C---:B------:R-:W-:Y:S01]  /*77a0*/  FMUL R2, R24.reuse, R5 ;  /* 0x0000000518027220 */ /* 0x040fe20000400000 */
[C---:B------:R-:W-:Y:S01]  /*77b0*/  FMUL R5, R24.reuse, R9 ;  /* 0x0000000918057220 */ /* 0x040fe20000400000 */
[C---:B------:R-:W-:Y:S01]  /*77c0*/  FFMA R0, R27.reuse, R3, R0 ;  /* 0x000000031b007223 */ /* 0x040fe20000000000 */
[C---:B------:R-:W-:Y:S01]  /*77d0*/  FMUL R9, R24.reuse, R13 ;  /* 0x0000000d18097220 */ /* 0x040fe20000400000 */
[C---:B------:R-:W-:Y:S01]  /*77e0*/  FFMA R2, R27.reuse, R4, R2 ;  /* 0x000000041b027223 */ /* 0x040fe20000000002 */
[C---:B------:R-:W-:Y:S01]  /*77f0*/  FMUL R4, R24.reuse, R8 ;  /* 0x0000000818047220 */ /* 0x040fe20000400000 */
[C---:B------:R-:W-:Y:S01]  /*7800*/  FMUL R8, R24.reuse, R12 ;  /* 0x0000000c18087220 */ /* 0x040fe20000400000 */
[C---:B------:R-:W-:Y:S01]  /*7810*/  FMUL R12, R24.reuse, R16 ;  /* 0x00000010180c7220 */ /* 0x040fe20000400000 */
[C---:B------:R-:W-:Y:S01]  /*7820*/  FMUL R3, R24.reuse, R6 ;  /* 0x0000000618037220 */ /* 0x040fe20000400000 */
[----:B------:R-:W-:Y:S01]  /*7830*/  FMUL R13, R24, R17 ;  /* 0x00000011180d7220 */ /* 0x000fe20000400000 */
[----:B------:R-:W-:Y:S01]  /*7840*/  HADD2.F32 R16, -RZ, R29.H1_H1 ;  /* 0x3000001dff107230 */ /* 0x000fe20000004100 */
[----:B------:R-:W-:Y:S01]  /*7850*/  F2FP.F16.F32.PACK_AB R32, R2, R0 ;  /* 0x000000000220723e */ /* 0x000fe200000000ff */
[C---:B------:R-:W-:Y:S01]  /*7860*/  FMUL R7, R24.reuse, R7 ;  /* 0x0000000718077220 */ /* 0x040fe20000400000 */
[--C-:B------:R-:W-:Y:S02]  /*7870*/  HADD2.F32 R17, -RZ, R30.reuse.H0_H0 ;  /* 0x2000001eff117230 */ /* 0x100fe40000004100 */
[C---:B------:R-:W-:Y:S01]  /*7880*/  FFMA R3, R27.reuse, R20, R3 ;  /* 0x000000141b037223 */ /* 0x040fe20000000003 */
[----:B------:R-:W-:Y:S02]  /*7890*/  HADD2.F32 R0, -RZ, R30.H1_H1 ;  /* 0x3000001eff007230 */ /* 0x000fe40000004100 */
[C---:B------:R-:W-:Y:S01]  /*78a0*/  FFMA R7, R27.reuse, R16, R7 ;  /* 0x000000101b077223 */ /* 0x040fe20000000007 */
[--C-:B------:R-:W-:Y:S02]  /*78b0*/  HADD2.F32 R2, -RZ, R31.reuse.H0_H0 ;  /* 0x2000001fff027230 */ /* 0x100fe40000004100 */
[C---:B------:R-:W-:Y:S01]  /*78c0*/  FFMA R4, R27.reuse, R17, R4 ;  /* 0x000000111b047223 */ /* 0x040fe20000000004 */
[C---:B------:R-:W-:Y:S01]  /*78d0*/  FMUL R6, R24.reuse, R10 ;  /* 0x0000000a18067220 */ /* 0x040fe20000400000 */
[C---:B------:R-:W-:Y:S01]  /*78e0*/  FFMA R5, R27.reuse, R0, R5 ;  /* 0x000000001b057223 */ /* 0x040fe20000000005 */
[----:B------:R-:W-:Y:S02]  /*78f0*/  HADD2.F32 R16, -RZ, R31.H1_H1 ;  /* 0x3000001fff107230 */ /* 0x000fe40000004100 */
[C---:B------:R-:W-:Y:S01]  /*7900*/  FMUL R11, R24.reuse, R11 ;  /* 0x0000000b180b7220 */ /* 0x040fe20000400000 */
[--C-:B---3--:R-:W-:Y:S02]  /*7910*/  HADD2.F32 R0, -RZ, R36.reuse.H0_H0 ;  /* 0x20000024ff007230 */ /* 0x108fe40000004100 */
[----:B------:R-:W-:Y:S01]  /*7920*/  FFMA R6, R27, R2, R6 ;  /* 0x000000021b067223 */ /* 0x000fe20000000006 */
[----:B------:R-:W-:Y:S01]  /*7930*/  F2FP.F16.F32.PACK_AB R33, R7, R3 ;  /* 0x000000030721723e */ /* 0x000fe200000000ff */
[C---:B------:R-:W-:Y:S01]  /*7940*/  FFMA R11, R27.reuse, R16, R11 ;  /* 0x000000101b0b7223 */ /* 0x040fe2000000000b */
[----:B------:R-:W-:Y:S02]  /*7950*/  HADD2.F32 R2, -RZ, R36.H1_H1 ;  /* 0x30000024ff027230 */ /* 0x000fe40000004100 */
[C---:B------:R-:W-:Y:S01]  /*7960*/  FFMA R8, R27.reuse, R0, R8 ;  /* 0x000000001b087223 */ /* 0x040fe20000000008 */
[--C-:B------:R-:W-:Y:S02]  /*7970*/  HADD2.F32 R3, -RZ, R37.reuse.H0_H0 ;  /* 0x20000025ff037230 */ /* 0x100fe40000004100 */
[C---:B------:R-:W-:Y:S01]  /*7980*/  FMUL R10, R24.reuse, R14 ;  /* 0x0000000e180a7220 */ /* 0x040fe20000400000 */
[----:B------:R-:W-:Y:S02]  /*7990*/  HADD2.F32 R0, -RZ, R37.H1_H1 ;  /* 0x30000025ff007230 */ /* 0x000fe40000004100 */
[C---:B------:R-:W-:Y:S01]  /*79a0*/  FMUL R15, R24.reuse, R15 ;  /* 0x0000000f180f7220 */ /* 0x040fe20000400000 */
[C---:B------:R-:W-:Y:S01]  /*79b0*/  FFMA R9, R27.reuse, R2, R9 ;  /* 0x000000021b097223 */ /* 0x040fe20000000009 */
[C---:B------:R-:W-:Y:S01]  /*79c0*/  FFMA R10, R27.reuse, R3, R10 ;  /* 0x000000031b0a7223 */ /* 0x040fe2000000000a */
[--C-:B------:R-:W-:Y:S02]  /*79d0*/  HADD2.F32 R2, -RZ, R38.reuse.H0_H0 ;  /* 0x20000026ff027230 */ /* 0x100fe40000004100 */
[----:B------:R-:W-:Y:S01]  /*79e0*/  FFMA R15, R27, R0, R15 ;  /* 0x000000001b0f7223 */ /* 0x000fe2000000000f */
[----:B------:R-:W-:Y:S01]  /*79f0*/  HADD2.F32 R3, -RZ, R38.H1_H1 ;  /* 0x30000026ff037230 */ /* 0x000fe20000004100 */
[----:B------:R-:W-:Y:S01]  /*7a00*/  F2FP.F16.F32.PACK_AB R34, R5, R4 ;  /* 0x000000040522723e */ /* 0x000fe200000000ff */
[--C-:B------:R-:W-:Y:S02]  /*7a10*/  HADD2.F32 R0, -RZ, R39.reuse.H0_H0 ;  /* 0x20000027ff007230 */ /* 0x100fe40000004100 */
[C---:B------:R-:W-:Y:S01]  /*7a20*/  FMUL R14, R24.reuse, R18 ;  /* 0x00000012180e7220 */ /* 0x040fe20000400000 */
[----:B------:R-:W-:Y:S02]  /*7a30*/  HADD2.F32 R4, -RZ, R39.H1_H1 ;  /* 0x30000027ff047230 */ /* 0x000fe40000004100 */
[----:B------:R-:W-:Y:S01]  /*7a40*/  FMUL R19, R24, R19 ;  /* 0x0000001318137220 */ /* 0x000fe20000400000 */
[----:B------:R-:W-:Y:S01]  /*7a50*/  F2FP.F16.F32.PACK_AB R35, R11, R6 ;  /* 0x000000060b23723e */ /* 0x000fe200000000ff */
[C---:B------:R-:W-:Y:S01]  /*7a60*/  FFMA R12, R27.reuse, R2, R12 ;  /* 0x000000021b0c7223 */ /* 0x040fe2000000000c */
[C---:B------:R-:W-:Y:S01]  /*7a70*/  FFMA R13, R27.reuse, R3, R13 ;  /* 0x000000031b0d7223 */ /* 0x040fe2000000000d */
[C---:B------:R-:W-:Y:S01]  /*7a80*/  FFMA R14, R27.reuse, R0, R14 ;  /* 0x000000001b0e7223 */ /* 0x040fe2000000000e */
[----:B------:R-:W-:Y:S01]  /*7a90*/  FFMA R19, R27, R4, R19 ;  /* 0x000000041b137223 */ /* 0x000fe20000000013 */
[----:B------:R1:W-:Y:S01]  /*7aa0*/  STS.128 [R67+UR44+0x200], R32 ;  /* 0x0002002043007988 */ /* 0x0003e20008000c2c */
[----:B------:R-:W-:Y:S02]  /*7ab0*/  F2FP.F16.F32.PACK_AB R8, R9, R8 ;  /* 0x000000080908723e */ /* 0x000fe400000000ff */
[----:B------:R-:W-:Y:S02]  /*7ac0*/  F2FP.F16.F32.PACK_AB R9, R15, R10 ;  /* 0x0000000a0f09723e */ /* 0x000fe400000000ff */
[----:B------:R-:W-:Y:S02]  /*7ad0*/  F2FP.F16.F32.PACK_AB R10, R13, R12 ;  /* 0x0000000c0d0a723e */ /* 0x000fe400000000ff */
[----:B------:R-:W-:Y:S05]  /*7ae0*/  F2FP.F16.F32.PACK_AB R11, R19, R14 ;  /* 0x0000000e130b723e */ /* 0x000fea00000000ff */
[----:B------:R1:W-:Y:S01]  /*7af0*/  STS.128 [R68+0x200], R8 ;  /* 0x0002000844007388 */ /* 0x0003e20000000c00 */
[----:B------:R-:W-:Y:S01]  /*7b00*/  @!PT LDS RZ, [RZ] ;  /* 0x00000000fffff984 */ /* 0x000fe20000000800 */
[----:B------:R-:W-:Y:S01]  /*7b10*/  @!PT LDS RZ, [RZ] ;  /* 0x00000000fffff984 */ /* 0x000fe20000000800 */
[----:B------:R-:W-:Y:S01]  /*7b20*/  @!PT LDS RZ, [RZ] ;  /* 0x00000000fffff984 */ /* 0x000fe20000000800 */
[----:B------:R-:W-:Y:S01]  /*7b30*/  @!PT LDS RZ, [RZ] ;  /* 0x00000000fffff984 */ /* 0x000fe20000000800 */
[----:B------:R2:W-:Y:S07]  /*7b40*/  MEMBAR.ALL.CTA ;  /* 0x0000000000007992 */ /* 0x0005ee0000008000 */
[----:B--2---:R-:W2:Y:S02]  /*7b50*/  FENCE.VIEW.ASYNC.S ;  /* 0x00000000000073c6 */ /* 0x004ea40000000000 */
[----:B--2---:R-:W-:Y:S06]  /*7b60*/  BAR.SYNC.DEFER_BLOCKING 0x1, 0x80 ;  /* 0x0042000000007b1d */ /* 0x004fec0000010000 */
[----:B------:R-:W-:Y:S05]  /*7b70*/  @P0 BRA `(.L_x_120) ;  /* 0x00000000004c0947 */ /* 0x000fea0003800000 */
[----:B------:R-:W-:Y:S01]  /*7b80*/  UIADD3 UR4, UPT, UPT, UR44, 0x200, URZ ;  /* 0x000002002c047890 */ /* 0x000fe2000fffe0ff */
[----:B------:R-:W-:Y:S01]  /*7b90*/  R2UR UR10, R63 ;  /* 0x000000003f0a72ca */ /* 0x000fe200000e0000 */
[----:B------:R-:W-:Y:S01]  /*7ba0*/  UMOV UR9, UR46 ;  /* 0x0000002e00097c82 */ /* 0x000fe20008000000 */
[----:B------:R-:W-:Y:S01]  /*7bb0*/  R2UR UR11, R62 ;  /* 0x000000003e0b72ca */ /* 0x000fe200000e0000 */
[----:B------:R-:W-:Y:S01]  /*7bc0*/  UIADD3 UR6, UPT, UPT, UR44, 0xa00, URZ ;  /* 0x00000a002c067890 */ /* 0x000fe2000fffe0ff */
[----:B------:R-:W-:Y:S01]  /*7bd0*/  R2UR UR12, R60 ;  /* 0x000000003c0c72ca */ /* 0x000fe200000e0000 */
[----:B------:R-:W-:Y:S01]  /*7be0*/  IMAD.U32 R50, RZ, RZ, UR4 ;  /* 0x00000004ff327e24 */ /* 0x000fe2000f8e00ff */
[----:B------:R-:W-:Y:S01]  /*7bf0*/  R2UR UR13, R61 ;  /* 0x000000003d0d72ca */ /* 0x000fe200000e0000 */
[----:B------:R-:W-:Y:S02]  /*7c00*/  UIADD3 UR4, UP0, UPT, UR62, 0x780, URZ ;  /* 0x000007803e047890 */ /* 0x000fe4000ff1e0ff */
[----:B------:R-:W-:Y:S01]  /*7c10*/  UIADD3 UR7, UPT, UPT, UR46, 0x40, URZ ;  /* 0x000000402e077890 */ /* 0x000fe2000fffe0ff */
[----:B------:R-:W-:Y:S01]  /*7c20*/  R2UR UR8, R50 ;  /* 0x00000000320872ca */ /* 0x000fe200000e0000 */
[----:B------:R-:W-:Y:S11]  /*7c30*/  UIADD3.X UR5, UPT, UPT, URZ, UR63, URZ, UP0, !UPT ;  /* 0x0000003fff057290 */ /* 0x000ff600087fe4ff */
[----:B------:R-:W-:Y:S01]  /*7c40*/  @!UPT UIADD3 URZ, UPT, UPT, URZ, URZ, URZ ;  /* 0x000000fffffff290 */ /* 0x000fe2000fffe0ff */
[----:B------:R2:W-:Y:S02]  /*7c50*/  UTMASTG.5D.IM2COL [UR8], [UR4] ;  /* 0x00000008040073b5 */ /* 0x0005e40008060000 */
[----:B--2---:R-:W-:Y:S01]  /*7c60*/  UMOV UR8, UR6 ;  /* 0x0000000600087c82 */ /* 0x004fe20008000000 */
[----:B------:R-:W-:Y:S02]  /*7c70*/  UMOV UR9, UR7 ;  /* 0x0000000700097c82 */ /* 0x000fe40008000000 */
[----:B------:R2:W-:Y:S01]  /*7c80*/  UTMASTG.5D.IM2COL [UR8], [UR4] ;  /* 0x00000008040073b5 */ /* 0x0005e20008060000 */
[----:B------:R0:W-:Y:S01]  /*7c90*/  UTMACMDFLUSH ;  /* 0x00000000000079b7 */ /* 0x0001e20000000000 */
[----:B--2---:R-:W-:Y:S04]  /*7ca0*/  DEPBAR.LE SB0, 0x1 ;  /* 0x000080400000791a */ /* 0x004fe80000000000 */
.L_x_120:
[----:B------:R-:W-:Y:S05]  /*7cb0*/  BSYNC.RECONVERGENT B0 ;  /* 0x0000000000007941 */ /* 0x000fea0003800200 */
.L_x_119:
[----:B------:R-:W-:Y:S01]  /*7cc0*/  BAR.SYNC.DEFER_BLOCKING 0x1, 0x80 ;  /* 0x0042000000007b1d */ /* 0x000fe20000010000 */
[----:B------:R-:W-:Y:S01]  /*7cd0*/  ISETP.NE.AND P1, PT, R66, RZ, PT ;  /* 0x000000ff4200720c */ /* 0x000fe20003f25270 */
[----:B------:R-:W-:Y:S01]  /*7ce0*/  UISETP.NE.AND UP0, UPT, UR49, URZ, UPT ;  /* 0x000000ff3100728c */ /* 0x000fe2000bf05270 */
[----:B------:R-:W-:Y:S11]  /*7cf0*/  LEA R4, R26, UR44, 0x3 ;  /* 0x0000002c1a047c11 */ /* 0x000ff6000f8e18ff */
[----:B------:R-:W-:Y:S01]  /*7d00*/  @P1 SHF.L.U32 R3, R53, 0x1f, RZ ;  /* 0x0000001f35031819 */ /* 0x000fe200000006ff */
[----:B------:R-:W-:Y:S06]  /*7d10*/  BRA.U !UP0, `(.L_x_121) ;  /* 0x0000000108247547 */ /* 0x000fec000b800000 */
[----:B------:R-:W2:Y:S01]  /*7d20*/  S2R R0, SR_CgaCtaId ;  /* 0x0000000000007919 */ /* 0x000ea20000008800 */
[----:B------:R-:W-:Y:S01]  /*7d30*/  IMAD.U32 R2, RZ, RZ, UR47 ;  /* 0x0000002fff027e24 */ /* 0x000fe2000f8e00ff */
[----:B------:R-:W-:Y:S04]  /*7d40*/  UIADD3 UR4, UPT, UPT, UR47, 0x1, URZ ;  /* 0x000000012f047890 */ /* 0x000fe8000fffe0ff */
[----:B------:R-:W-:Y:S01]  /*7d50*/  @P1 LEA R2, R2, UR44, 0x3 ;  /* 0x0000002c02021c11 */ /* 0x000fe2000f8e18ff */
[----:B------:R-:W-:Y:S04]  /*7d60*/  UISETP.NE.AND UP0, UPT, UR4, 0x4, UPT ;  /* 0x000000040400788c */ /* 0x000fe8000bf05270 */
[----:B------:R-:W-:Y:S01]  /*7d70*/  @P1 VIADD R2, R2, 0xf0 ;  /* 0x000000f002021836 */ /* 0x000fe20000000000 */
[----:B------:R-:W-:Y:S04]  /*7d80*/  USEL UR47, UR4, URZ, UP0 ;  /* 0x000000ff042f7287 */ /* 0x000fe80008000000 */
[----:B--2---:R-:W-:Y:S04]  /*7d90*/  @P1 PRMT R0, R0, 0x654, R2 ;  /* 0x0000065400001816 */ /* 0x004fe80000000002 */
[----:B------:R2:W-:Y:S04]  /*7da0*/  @P1 SYNCS.ARRIVE.TRANS64.RED.A1T0 RZ, [R0+URZ], RZ ;  /* 0x000000ff00ff19a7 */ /* 0x0005e800081004ff */
.L_x_121:
[----:B------:R-:W3:Y:S01]  /*7db0*/  @P1 SYNCS.PHASECHK.TRANS64.TRYWAIT P0, [R4+URZ+0xd0], R3 ;  /* 0x0000d003040015a7 */ /* 0x000ee200080011ff */
[----:B------:R-:W-:Y:S01]  /*7dc0*/  BSSY B1, `(.L_x_122) ;  /* 0x0000012000017945 */ /* 0x000fe20003800000 */
[----:B---3--:R-:W-:Y:S03]  /*7dd0*/  @P1 SEL R69, RZ, 0x1, !P0 ;  /* 0x00000001ff451807 */ /* 0x008fe60004000000 */
[----:B------:R-:W-:Y:S05]  /*7de0*/  @!P1 BRA `(.L_x_123) ;  /* 0x00000000003c9947 */ /* 0x000fea0003800000 */
[----:B------:R-:W-:Y:S01]  /*7df0*/  ISETP.NE.AND P1, PT, R70, RZ, PT ;  /* 0x000000ff4600720c */ /* 0x000fe20003f25270 */
[----:B------:R-:W-:Y:S01]  /*7e00*/  BSSY B0, `(.L_x_124) ;  /* 0x0000009000007945 */ /* 0x000fe20003800000 */
[----:B------:R-:W-:Y:S11]  /*7e10*/  ISETP.NE.AND P0, PT, R69, RZ, PT ;  /* 0x000000ff4500720c */ /* 0x000ff60003f05270 */
[----:B------:R-:W-:Y:S05]  /*7e20*/  @P1 IMAD R3, R26, 0x1000, R67 ;  /* 0x000010001a031824 */ /* 0x000fea00078e0243 */
[----:B------:R-:W-:Y:S05]  /*7e30*/  @P1 IADD3 R2, PT, PT, R3, UR44, RZ ;  /* 0x0000002c03021c10 */ /* 0x000fea000fffe0ff */
[----:B------:R-:W-:Y:S01]  /*7e40*/  @P1 IMAD.IADD R2, R72, 0x1, R2 ;  /* 0x0000000148021824 */ /* 0x000fe200078e0202 */
[----:B------:R-:W-:Y:S06]  /*7e50*/  @P0 BRA `(.L_x_125) ;  /* 0x00000000000c0947 */ /* 0x000fec0003800000 */
[----:B--2---:R-:W-:Y:S04]  /*7e60*/  SHF.L.U32 R0, R53, 0x1f, RZ ;  /* 0x0000001f35007819 */ /* 0x004fe800000006ff */
[----:B------:R-:W2:Y:S02]  /*7e70*/  SYNCS.PHASECHK.TRANS64.TRYWAIT P0, [R4+URZ+0xd0], R0 ;  /* 0x0000d000040075a7 */ /* 0x000ea400080011ff */
[----:B--2---:R-:W-:Y:S05]  /*7e80*/  @!P0 BRA `(.L_x_126) ;  /* 0x00000028009c8947 */ /* 0x004fea0003800000 */
.L_x_125:
[----:B------:R-:W-:Y:S05]  /*7e90*/  BSYNC B0 ;  /* 0x0000000000007941 */ /* 0x000fea0003800000 */
.L_x_124:
[----:B------:R-:W-:Y:S02]  /*7ea0*/  ISETP.NE.AND P0, PT, R70, RZ, PT ;  /* 0x000000ff4600720c */ /* 0x000fe40003f05270 */
[----:B------:R-:W-:Y:S11]  /*7eb0*/  IADD3 R26, PT, PT, R26, 0x1, RZ ;  /* 0x000000011a1a7810 */ /* 0x000ff60007ffe0ff */
[----:B------:R3:W4:Y:S04]  /*7ec0*/  @P0 LDS.128 R28, [R3+UR44+0x200] ;  /* 0x0002002c031c0984 */ /* 0x0007280008000c00 */
[----:B------:R3:W1:Y:S02]  /*7ed0*/  @P0 LDS.128 R36, [R2+0x200] ;  /* 0x0002000002240984 */ /* 0x0006640000000c00 */
.L_x_123:
[----:B------:R-:W-:Y:S05]  /*7ee0*/  BSYNC B1 ;  /* 0x0000000000017941 */ /* 0x000fea0003800000 */
.L_x_122:
[----:B--2---:R-:W-:Y:S05]  /*7ef0*/  VIADD R0, R25, 0x10 ;  /* 0x0000001019007836 */ /* 0x004fea0000000000 */
[----:B------:R-:W-:Y:S04]  /*7f00*/  SHF.R.U32.HI R0, RZ, 0x15, R0 ;  /* 0x00000015ff007819 */ /* 0x000fe80000011600 */
[----:B------:R-:W-:Y:S11]  /*7f10*/  LOP3.LUT P0, RZ, R0, 0x3, R46, 0x48, !PT ;  /* 0x0000000300ff7812 */ /* 0x000ff6000780482e */
[----:B------:R-:W-:Y:S02]  /*7f20*/  @!UPT UIADD3 URZ, UPT, UPT, URZ, URZ, URZ ;  /* 0x000000fffffff290 */ /* 0x000fe4000fffe0ff */
[----:B------:R-:W-:Y:S05]  /*7f30*/  @!P0 BRA `(.L_x_127) ;  /* 0x0000000000408947 */ /* 0x000fea0003800000 */
[----:B------:R-:W2:Y:S01]  /*7f40*/  LDCU.64 UR8, c[0x4][0x70] ;  /* 0x01000e00ff0877ac */ /* 0x000ea20008000a00 */
[----:B---3--:R-:W-:Y:S01]  /*7f50*/  MOV R3, 0x0 ;  /* 0x0000000000037802 */ /* 0x008fe20000000f00 */
[----:B------:R-:W-:Y:S02]  /*7f60*/  HFMA2 R12, -RZ, RZ, 0, 5.9604644775390625e-08 ;  /* 0x00000001ff0c7431 */ /* 0x000fe400000001ff */
[----:B-1----:R-:W-:Y:S02]  /*7f70*/  IMAD.MOV.U32 R8, RZ, RZ, 0x192 ;  /* 0x00000192ff087424 */ /* 0x002fe400078e00ff */
[----:B------:R-:W-:Y:S01]  /*7f80*/  IMAD.MOV.U32 R13, RZ, RZ, RZ ;  /* 0x000000ffff0d7224 */ /* 0x000fe200078e00ff */
[----:B------:R-:W1:Y:S01]  /*7f90*/  LDCU.64 UR6, c[0x4][0x78] ;  /* 0x01000f00ff0677ac */ /* 0x000e620008000a00 */
[----:B------:R-:W3:Y:S01]  /*7fa0*/  LDC.64 R2, c[0x4][R3] ;  /* 0x0100000003027b82 */ /* 0x000ee20000000a00 */
[----:B------:R-:W5:Y:S01]  /*7fb0*/  LDCU.64 UR4, c[0x4][0x10] ;  /* 0x01000200ff0477ac */ /* 0x000f620008000a00 */
[----:B--2---:R-:W-:Y:S01]  /*7fc0*/  MOV R5, UR9 ;  /* 0x0000000900057c02 */ /* 0x004fe20008000f00 */
[----:B------:R-:W-:Y:S01]  /*7fd0*/  IMAD.U32 R4, RZ, RZ, UR8 ;  /* 0x00000008ff047e24 */ /* 0x000fe2000f8e00ff */
[----:B-1----:R-:W-:Y:S01]  /*7fe0*/  MOV R7, UR7 ;  /* 0x0000000700077c02 */ /* 0x002fe20008000f00 */
[----:B------:R-:W-:Y:S01]  /*7ff0*/  IMAD.U32 R6, RZ, RZ, UR6 ;  /* 0x00000006ff067e24 */ /* 0x000fe2000f8e00ff */
[----:B-----5:R-:W-:Y:S01]  /*8000*/  MOV R11, UR5 ;  /* 0x00000005000b7c02 */ /* 0x020fe20008000f00 */
[----:B------:R-:W-:Y:S02]  /*8010*/  IMAD.U32 R10, RZ, RZ, UR4 ;  /* 0x00000004ff0a7e24 */ /* 0x000fe4000f8e00ff */
[----:B------:R-:W-:Y:S07]  /*8020*/  LEPC R20, `(.L_x_127) ;  /* 0x000000001014794e */ /* 0x000fee0000000000 */
[----:B---34-:R-:W-:Y:S05]  /*8030*/  CALL.ABS.NOINC R2 ;  /* 0x0000000002007343 */ /* 0x018fea0003c00000 */
.L_x_127:
[----:B------:R-:W-:Y:S01]  /*8040*/  ISETP.NE.AND P6, PT, R66, RZ, PT ;  /* 0x000000ff4200720c */ /* 0x000fe20003fc5270 */
[----:B------:R-:W2:Y:S01]  /*8050*/  S2R R71, SR_CgaCtaId ;  /* 0x0000000000477919 */ /* 0x000ea20000008800 */
[----:B------:R-:W-:Y:S05]  /*8060*/  WARPSYNC.ALL ;  /* 0x0000000000007948 */ /* 0x000fea0003800000 */
[----:B------:R-:W-:Y:S01]  /*8070*/  R2UR UR4, R25 ;  /* 0x00000000190472ca */ /* 0x000fe200000e0000 */
[--C-:B---34-:R-:W-:Y:S01]  /*8080*/  HADD2.F32 R3, -RZ, R28.reuse.H0_H0 ;  /* 0x2000001cff037230 */ /* 0x118fe20000004100 */
[----:B------:R-:W-:Y:S01]  /*8090*/  ISETP.NE.AND P0, PT, R55, RZ, PT ;  /* 0x000000ff3700720c */ /* 0x000fe20003f05270 */
[--C-:B------:R-:W-:Y:S01]  /*80a0*/  HADD2.F32 R20, -RZ, R29.reuse.H0_H0 ;  /* 0x2000001dff147230 */ /* 0x100fe20000004100 */
[----:B------:R-:W-:Y:S01]  /*80b0*/  BSSY.RECONVERGENT B0, `(.L_x_128) ;  /* 0x0000058000007945 */ /* 0x000fe20003800200 */
[----:B------:R-:W-:Y:S08]  /*80c0*/  HADD2.F32 R21, -RZ, R29.H1_H1 ;  /* 0x3000001dff157230 */ /* 0x000ff00000004100 */
[----:B-1----:R-:W1:Y:S02]  /*80d0*/  LDTM.x16 R4, tmem[UR4+0x10] ;  /* 0x00001004000479ee */ /* 0x002e640008240000 */
        /* <DEDUP_REMOVED lines=9> */
[C---:B------:R-:W-:Y:S01]  /*8170*/  FFMA R3, R27.reuse, R20, R3 ;  /* 0x000000141b037223 */ /* 0x040fe20000000003 */
[----:B------:R-:W-:Y:S01]  /*8180*/  FFMA R7, R27, R21, R7 ;  /* 0x000000151b077223 */ /* 0x000fe20000000007 */
[----:B------:R-:W-:Y:S01]  /*8190*/  FMUL R12, R24, R16 ;  /* 0x00000010180c7220 */ /* 0x000fe20000400000 */
[----:B------:R-:W-:Y:S01]  /*81a0*/  F2FP.F16.F32.PACK_AB R32, R2, R0 ;  /* 0x000000000220723e */ /* 0x000fe200000000ff */
[--C-:B------:R-:W-:Y:S02]  /*81b0*/  HADD2.F32 R16, -RZ, R30.reuse.H0_H0 ;  /* 0x2000001eff107230 */ /* 0x100fe40000004100 */
[C---:B------:R-:W-:Y:S01]  /*81c0*/  FMUL R5, R24.reuse, R9 ;  /* 0x0000000918057220 */ /* 0x040fe20000400000 */
[----:B------:R-:W-:Y:S01]  /*81d0*/  HADD2.F32 R0, -RZ, R30.H1_H1 ;  /* 0x3000001eff007230 */ /* 0x000fe20000004100 */
[----:B------:R-:W-:Y:S01]  /*81e0*/  F2FP.F16.F32.PACK_AB R33, R7, R3 ;  /* 0x000000030721723e */ /* 0x000fe200000000ff */
[--C-:B------:R-:W-:Y:S02]  /*81f0*/  HADD2.F32 R2, -RZ, R31.reuse.H0_H0 ;  /* 0x2000001fff027230 */ /* 0x100fe40000004100 */
[C---:B------:R-:W-:Y:S01]  /*8200*/  FMUL R6, R24.reuse, R10 ;  /* 0x0000000a18067220 */ /* 0x040fe20000400000 */
[----:B------:R-:W-:Y:S02]  /*8210*/  HADD2.F32 R3, -RZ, R31.H1_H1 ;  /* 0x3000001fff037230 */ /* 0x000fe40000004100 */
[C---:B------:R-:W-:Y:S01]  /*8220*/  FMUL R11, R24.reuse, R11 ;  /* 0x0000000b180b7220 */ /* 0x040fe20000400000 */
[C---:B------:R-:W-:Y:S01]  /*8230*/  FFMA R4, R27.reuse, R16, R4 ;  /* 0x000000101b047223 */ /* 0x040fe20000000004 */
[C---:B------:R-:W-:Y:S01]  /*8240*/  FFMA R5, R27.reuse, R0, R5 ;  /* 0x000000001b057223 */ /* 0x040fe20000000005 */
[C---:B------:R-:W-:Y:S01]  /*8250*/  FFMA R6, R27.reuse, R2, R6 ;  /* 0x000000021b067223 */ /* 0x040fe20000000006 */
[--C-:B------:R-:W-:Y:S02]  /*8260*/  HADD2.F32 R0, -RZ, R36.reuse.H0_H0 ;  /* 0x20000024ff007230 */ /* 0x100fe40000004100 */
[C---:B------:R-:W-:Y:S01]  /*8270*/  FFMA R11, R27.reuse, R3, R11 ;  /* 0x000000031b0b7223 */ /* 0x040fe2000000000b */
[----:B------:R-:W-:Y:S02]  /*8280*/  HADD2.F32 R2, -RZ, R36.H1_H1 ;  /* 0x30000024ff027230 */ /* 0x000fe40000004100 */
[C---:B------:R-:W-:Y:S01]  /*8290*/  FMUL R9, R24.reuse, R13 ;  /* 0x0000000d18097220 */ /* 0x040fe20000400000 */
[--C-:B------:R-:W-:Y:S02]  /*82a0*/  HADD2.F32 R3, -RZ, R37.reuse.H0_H0 ;  /* 0x20000025ff037230 */ /* 0x100fe40000004100 */
[C---:B------:R-:W-:Y:S01]  /*82b0*/  FMUL R10, R24.reuse, R14 ;  /* 0x0000000e180a7220 */ /* 0x040fe20000400000 */
[C---:B------:R-:W-:Y:S01]  /*82c0*/  FFMA R8, R27.reuse, R0, R8 ;  /* 0x000000001b087223 */ /* 0x040fe20000000008 */
[C---:B------:R-:W-:Y:S01]  /*82d0*/  FFMA R9, R27.reuse, R2, R9 ;  /* 0x000000021b097223 */ /* 0x040fe20000000009 */
[----:B------:R-:W-:Y:S02]  /*82e0*/  HADD2.F32 R0, -RZ, R37.H1_H1 ;  /* 0x30000025ff007230 */ /* 0x000fe40000004100 */
[----:B------:R-:W-:Y:S01]  /*82f0*/  FFMA R10, R27, R3, R10 ;  /* 0x000000031b0a7223 */ /* 0x000fe2000000000a */
[C---:B------:R-:W-:Y:S01]  /*8300*/  FMUL R15, R24.reuse, R15 ;  /* 0x0000000f180f7220 */ /* 0x040fe20000400000 */
[--C-:B------:R-:W-:Y:S01]  /*8310*/  HADD2.F32 R2, -RZ, R38.reuse.H0_H0 ;  /* 0x20000026ff027230 */ /* 0x100fe20000004100 */
[----:B------:R-:W-:Y:S01]  /*8320*/  F2FP.F16.F32.PACK_AB R34, R5, R4 ;  /* 0x000000040522723e */ /* 0x000fe200000000ff */
[----:B------:R-:W-:Y:S02]  /*8330*/  HADD2.F32 R3, -RZ, R38.H1_H1 ;  /* 0x30000026ff037230 */ /* 0x000fe40000004100 */
[C---:B------:R-:W-:Y:S01]  /*8340*/  FMUL R13, R24.reuse, R17 ;  /* 0x00000011180d7220 */ /* 0x040fe20000400000 */
[--C-:B------:R-:W-:Y:S02]  /*8350*/  HADD2.F32 R4, -RZ, R39.reuse.H0_H0 ;  /* 0x20000027ff047230 */ /* 0x100fe40000004100 */
[C---:B------:R-:W-:Y:S01]  /*8360*/  FMUL R14, R24.reuse, R18 ;  /* 0x00000012180e7220 */ /* 0x040fe20000400000 */
[----:B------:R-:W-:Y:S02]  /*8370*/  HADD2.F32 R5, -RZ, R39.H1_H1 ;  /* 0x30000027ff057230 */ /* 0x000fe40000004100 */
[----:B------:R-:W-:Y:S01]  /*8380*/  FFMA R15, R27, R0, R15 ;  /* 0x000000001b0f7223 */ /* 0x000fe2000000000f */
        /* <DEDUP_REMOVED lines=10> */
[----:B------:R-:W-:Y:S02]  /*8430*/  F2FP.F16.F32.PACK_AB R11, R19, R14 ;  /* 0x0000000e130b723e */ /* 0x000fe400000000ff */
[----:B------:R-:W-:Y:S02]  /*8440*/  MOV R0, UR47 ;  /* 0x0000002f00007c02 */ /* 0x000fe40008000f00 */
[----:B------:R-:W-:Y:S01]  /*8450*/  LEA R2, R26, UR44, 0x3 ;  /* 0x0000002c1a027c11 */ /* 0x000fe2000f8e18ff */
[----:B------:R1:W-:Y:S01]  /*8460*/  STS.128 [R68+0x1200], R8 ;  /* 0x0012000844007388 */ /* 0x0003e20000000c00 */
[----:B------:R-:W-:Y:S02]  /*8470*/  @P6 LEA R0, R0, UR44, 0x3 ;  /* 0x0000002c00006c11 */ /* 0x000fe4000f8e18ff */
[----:B------:R-:W-:Y:S02]  /*8480*/  @P6 SHF.L.U32 R3, R53, 0x1f, RZ ;  /* 0x0000001f35036819 */ /* 0x000fe400000006ff */
[----:B------:R-:W-:Y:S01]  /*8490*/  @P6 IADD3 R0, PT, PT, R0, 0xf0, RZ ;  /* 0x000000f000006810 */ /* 0x000fe20007ffe0ff */
[----:B------:R-:W-:Y:S01]  /*84a0*/  @!PT LDS RZ, [RZ] ;  /* 0x00000000fffff984 */ /* 0x000fe20000000800 */
[----:B------:R-:W-:Y:S01]  /*84b0*/  @!PT LDS RZ, [RZ] ;  /* 0x00000000fffff984 */ /* 0x000fe20000000800 */
[----:B------:R-:W-:Y:S01]  /*84c0*/  @!PT LDS RZ, [RZ] ;  /* 0x00000000fffff984 */ /* 0x000fe20000000800 */
[----:B------:R-:W-:Y:S01]  /*84d0*/  @!PT LDS RZ, [RZ] ;  /* 0x00000000fffff984 */ /* 0x000fe20000000800 */
[----:B------:R3:W-:Y:S06]  /*84e0*/  MEMBAR.ALL.CTA ;  /* 0x0000000000007992 */ /* 0x0007ec0000008000 */
[----:B---3--:R-:W3:Y:S01]  /*84f0*/  FENCE.VIEW.ASYNC.S ;  /* 0x00000000000073c6 */ /* 0x008ee20000000000 */
[----:B--2---:R-:W-:Y:S01]  /*8500*/  @P6 PRMT R0, R71, 0x654, R0 ;  /* 0x0000065447006816 */ /* 0x004fe20000000000 */
[----:B---3--:R-:W-:Y:S06]  /*8510*/  BAR.SYNC.DEFER_BLOCKING 0x1, 0x80 ;  /* 0x0042000000007b1d */ /* 0x008fec0000010000 */
[----:B------:R-:W-:Y:S05]  /*8520*/  @P0 BRA `(.L_x_129) ;  /* 0x0000000000400947 */ /* 0x000fea0003800000 */
[----:B------:R-:W-:Y:S01]  /*8530*/  R2UR UR10, R63 ;  /* 0x000000003f0a72ca */ /* 0x000fe200000e0000 */
[----:B------:R-:W-:Y:S01]  /*8540*/  UIADD3 UR4, UP0, UPT, UR62, 0x780, URZ ;  /* 0x000007803e047890 */ /* 0x000fe2000ff1e0ff */
[----:B------:R-:W-:Y:S01]  /*8550*/  R2UR UR11, R62 ;  /* 0x000000003e0b72ca */ /* 0x000fe200000e0000 */
[----:B------:R-:W-:Y:S01]  /*8560*/  UIADD3 UR8, UPT, UPT, UR44, 0x1200, URZ ;  /* 0x000012002c087890 */ /* 0x000fe2000fffe0ff */
[----:B------:R-:W-:Y:S01]  /*8570*/  R2UR UR12, R60 ;  /* 0x000000003c0c72ca */ /* 0x000fe200000e0000 */
[----:B------:R-:W-:Y:S01]  /*8580*/  UIADD3 UR9, UPT, UPT, UR46, 0x10, URZ ;  /* 0x000000102e097890 */ /* 0x000fe2000fffe0ff */
[----:B------:R-:W-:Y:S01]  /*8590*/  R2UR UR13, R61 ;  /* 0x000000003d0d72ca */ /* 0x000fe200000e0000 */
[----:B------:R-:W-:Y:S02]  /*85a0*/  UIADD3.X UR5, UPT, UPT, URZ, UR63, URZ, UP0, !UPT ;  /* 0x0000003fff057290 */ /* 0x000fe400087fe4ff */
[----:B------:R-:W-:Y:S02]  /*85b0*/  UIADD3 UR6, UPT, UPT, UR44, 0x1a00, URZ ;  /* 0x00001a002c067890 */ /* 0x000fe4000fffe0ff */
[----:B------:R-:W-:Y:S08]  /*85c0*/  UIADD3 UR7, UPT, UPT, UR46, 0x50, URZ ;  /* 0x000000502e077890 */ /* 0x000ff0000fffe0ff */
[----:B------:R2:W-:Y:S02]  /*85d0*/  UTMASTG.5D.IM2COL [UR8], [UR4] ;  /* 0x00000008040073b5 */ /* 0x0005e40008060000 */
[----:B--2---:R-:W-:Y:S01]  /*85e0*/  UMOV UR8, UR6 ;  /* 0x0000000600087c82 */ /* 0x004fe20008000000 */
[----:B------:R-:W-:Y:S02]  /*85f0*/  UMOV UR9, UR7 ;  /* 0x0000000700097c82 */ /* 0x000fe40008000000 */
[----:B------:R2:W-:Y:S01]  /*8600*/  UTMASTG.5D.IM2COL [UR8], [UR4] ;  /* 0x00000008040073b5 */ /* 0x0005e20008060000 */
[----:B------:R0:W-:Y:S01]  /*8610*/  UTMACMDFLUSH ;  /* 0x00000000000079b7 */ /* 0x0001e20000000000 */
[----:B--2---:R-:W-:Y:S04]  /*8620*/  DEPBAR.LE SB0, 0x1 ;  /* 0x000080400000791a */ /* 0x004fe80000000000 */
.L_x_129:
[----:B------:R-:W-:Y:S05]  /*8630*/  BSYNC.RECONVERGENT B0 ;  /* 0x0000000000007941 */ /* 0x000fea0003800200 */
.L_x_128:
[----:B------:R-:W-:Y:S01]  /*8640*/  BAR.SYNC.DEFER_BLOCKING 0x1, 0x80 ;  /* 0x0042000000007b1d */ /* 0x000fe20000010000 */
[----:B------:R-:W-:Y:S04]  /*8650*/  UIADD3 UR4, UPT, UPT, UR47, 0x1, URZ ;  /* 0x000000012f047890 */ /* 0x000fe8000fffe0ff */
[----:B------:R-:W-:Y:S04]  /*8660*/  UISETP.NE.AND UP0, UPT, UR4, 0x4, UPT ;  /* 0x000000040400788c */ /* 0x000fe8000bf05270 */
[----:B------:R-:W-:Y:S01]  /*8670*/  USEL UR45, UR4, URZ, UP0 ;  /* 0x000000ff042d7287 */ /* 0x000fe20008000000 */
[----:B------:R2:W-:Y:S01]  /*8680*/  @P6 SYNCS.ARRIVE.TRANS64.RED.A1T0 RZ, [R0+URZ], RZ ;  /* 0x000000ff00ff69a7 */ /* 0x0005e200081004ff */
[----:B------:R-:W-:Y:S01]  /*8690*/  BSSY B1, `(.L_x_130) ;  /* 0x0000013000017945 */ /* 0x000fe20003800000 */
[----:B------:R-:W3:Y:S02]  /*86a0*/  @P6 SYNCS.PHASECHK.TRANS64.TRYWAIT P0, [R2+URZ+0xd0], R3 ;  /* 0x0000d003020065a7 */ /* 0x000ee400080011ff */
[----:B---3--:R-:W-:Y:S01]  /*86b0*/  @P6 SEL R69, RZ, 0x1, !P0 ;  /* 0x00000001ff456807 */ /* 0x008fe20004000000 */
[----:B--2---:R-:W-:Y:S06]  /*86c0*/  @!P6 BRA `(.L_x_131) ;  /* 0x00000000003ce947 */ /* 0x004fec0003800000 */
[----:B------:R-:W-:Y:S01]  /*86d0*/  ISETP.NE.AND P1, PT, R70, RZ, PT ;  /* 0x000000ff4600720c */ /* 0x000fe20003f25270 */
[----:B------:R-:W-:Y:S01]  /*86e0*/  BSSY B0, `(.L_x_132) ;  /* 0x0000009000007945 */ /* 0x000fe20003800000 */
[----:B------:R-:W-:Y:S11]  /*86f0*/  ISETP.NE.AND P0, PT, R69, RZ, PT ;  /* 0x000000ff4500720c */ /* 0x000ff60003f05270 */
[----:B------:R-:W-:Y:S05]  /*8700*/  @P1 IMAD R3, R26, 0x1000, R67 ;  /* 0x000010001a031824 */ /* 0x000fea00078e0243 */
[----:B------:R-:W-:Y:S05]  /*8710*/  @P1 IADD3 R0, PT, PT, R3, UR44, RZ ;  /* 0x0000002c03001c10 */ /* 0x000fea000fffe0ff */
[----:B------:R-:W-:Y:S01]  /*8720*/  @P1 IMAD.IADD R0, R72, 0x1, R0 ;  /* 0x0000000148001824 */ /* 0x000fe200078e0200 */
[----:B------:R-:W-:Y:S06]  /*8730*/  @P0 BRA `(.L_x_133) ;  /* 0x00000000000c0947 */ /* 0x000fec0003800000 */
[----:B------:R-:W-:Y:S04]  /*8740*/  SHF.L.U32 R4, R53, 0x1f, RZ ;  /* 0x0000001f35047819 */ /* 0x000fe800000006ff */
[----:B------:R-:W2:Y:S02]  /*8750*/  SYNCS.PHASECHK.TRANS64.TRYWAIT P0, [R2+URZ+0xd0], R4 ;  /* 0x0000d004020075a7 */ /* 0x000ea400080011ff */
[----:B--2---:R-:W-:Y:S05]  /*8760*/  @!P0 BRA `(.L_x_134) ;  /* 0x0000002000788947 */ /* 0x004fea0003800000 */
.L_x_133:
[----:B------:R-:W-:Y:S05]  /*8770*/  BSYNC B0 ;  /* 0x0000000000007941 */ /* 0x000fea0003800000 */
.L_x_132:
[----:B------:R-:W-:Y:S02]  /*8780*/  ISETP.NE.AND P0, PT, R70, RZ, PT ;  /* 0x000000ff4600720c */ /* 0x000fe40003f05270 */
[----:B------:R-:W-:Y:S11]  /*8790*/  IADD3 R26, PT, PT, R26, 0x1, RZ ;  /* 0x000000011a1a7810 */ /* 0x000ff60007ffe0ff */
[----:B------:R3:W4:Y:S04]  /*87a0*/  @P0 LDS.128 R28, [R3+UR44+0x200] ;  /* 0x0002002c031c0984 */ /* 0x0007280008000c00 */
[----:B------:R3:W1:Y:S02]  /*87b0*/  @P0 LDS.128 R36, [R0+0x200] ;  /* 0x0002000000240984 */ /* 0x0006640000000c00 */
.L_x_131:
[----:B------:R-:W-:Y:S05]  /*87c0*/  BSYNC B1 ;  /* 0x0000000000017941 */ /* 0x000fea0003800000 */
.L_x_130:
[----:B---3--:R-:W-:Y:S05]  /*87d0*/  VIADD R0, R25, 0x20 ;  /* 0x0000002019007836 */ /* 0x008fea0000000000 */
[----:B------:R-:W-:Y:S04]  /*87e0*/  SHF.R.U32.HI R0, RZ, 0x15, R0 ;  /* 0x00000015ff007819 */ /* 0x000fe80000011600 */
[----:B------:R-:W-:Y:S11]  /*87f0*/  LOP3.LUT P0, RZ, R0, 0x3, R46, 0x48, !PT ;  /* 0x0000000300ff7812 */ /* 0x000ff6000780482e */
[----:B------:R-:W-:Y:S02]  /*8800*/  @!UPT UIADD3 URZ, UPT, UPT, URZ, URZ, URZ ;  /* 0x000000fffffff290 */ /* 0x000fe4000fffe0ff */
[----:B------:R-:W-:Y:S05]  /*8810*/  @!P0 BRA `(.L_x_135) ;  /* 0x0000000000408947 */ /* 0x000fea0003800000 */
[----:B------:R-:W3:Y:S01]  /*8820*/  LDCU.64 UR8, c[0x4][0x70] ;  /* 0x01000e00ff0877ac */ /* 0x000ee20008000a00 */
[----:B------:R-:W-:Y:S01]  /*8830*/  MOV R3, 0x0 ;  /* 0x0000000000037802 */ /* 0x000fe20000000f00 */
[----:B------:R-:W-:Y:S02]  /*8840*/  HFMA2 R12, -RZ, RZ, 0, 5.9604644775390625e-08 ;  /* 0x00000001ff0c7431 */ /* 0x000fe400000001ff */
[----:B-1----:R-:W-:Y:S02]  /*8850*/  IMAD.MOV.U32 R8, RZ, RZ, 0x192 ;  /* 0x00000192ff087424 */ /* 0x002fe400078e00ff */
[----:B------:R-:W-:Y:S01]  /*8860*/  IMAD.MOV.U32 R13, RZ, RZ, RZ ;  /* 0x000000ffff0d7224 */ /* 0x000fe200078e00ff */
[----:B------:R-:W1:Y:S01]  /*8870*/  LDCU.64 UR6, c[0x4][0x78] ;  /* 0x01000f00ff0677ac */ /* 0x000e620008000a00 */
[----:B--2---:R-:W2:Y:S01]  /*8880*/  LDC.64 R2, c[0x4][R3] ;  /* 0x0100000003027b82 */ /* 0x004ea20000000a00 */
[----:B------:R-:W5:Y:S01]  /*8890*/  LDCU.64 UR4, c[0x4][0x10] ;  /* 0x01000200ff0477ac */ /* 0x000f620008000a00 */
[----:B---3--:R-:W-:Y:S01]  /*88a0*/  MOV R5, UR9 ;  /* 0x0000000900057c02 */ /* 0x008fe20008000f00 */
[----:B------:R-:W-:Y:S01]  /*88b0*/  IMAD.U32 R4, RZ, RZ, UR8 ;  /* 0x00000008ff047e24 */ /* 0x000fe2000f8e00ff */
[----:B-1----:R-:W-:Y:S01]  /*88c0*/  MOV R7, UR7 ;  /* 0x0000000700077c02 */ /* 0x002fe20008000f00 */
[----:B------:R-:W-:Y:S01]  /*88d0*/  IMAD.U32 R6, RZ, RZ, UR6 ;  /* 0x00000006ff067e24 */ /* 0x000fe2000f8e00ff */
[----:B-----5:R-:W-:Y:S01]  /*88e0*/  MOV R11, UR5 ;  /* 0x00000005000b7c02 */ /* 0x020fe20008000f00 */
[----:B------:R-:W-:Y:S02]  /*88f0*/  IMAD.U32 R10, RZ, RZ, UR4 ;  /* 0x00000004ff0a7e24 */ /* 0x000fe4000f8e00ff */
[----:B------:R-:W-:Y:S07]  /*8900*/  LEPC R20, `(.L_x_135) ;  /* 0x000000001014794e */ /* 0x000fee0000000000 */
[----:B--2-4-:R-:W-:Y:S05]  /*8910*/  CALL.ABS.NOINC R2 ;  /* 0x0000000002007343 */ /* 0x014fea0003c00000 */
.L_x_135:
[----:B------:R-:W-:Y:S01]  /*8920*/  ISETP.NE.AND P6, PT, R66, RZ, PT ;  /* 0x000000ff4200720c */ /* 0x000fe20003fc5270 */
[----:B------:R-:W-:Y:S05]  /*8930*/  WARPSYNC.ALL ;  /* 0x0000000000007948 */ /* 0x000fea0003800000 */
[----:B------:R-:W-:Y:S01]  /*8940*/  R2UR UR4, R25 ;  /* 0x00000000190472ca */ /* 0x000fe200000e0000 */
[--C-:B----4-:R-:W-:Y:S01]  /*8950*/  HADD2.F32 R3, -RZ, R28.reuse.H0_H0 ;  /* 0x2000001cff037230 */ /* 0x110fe20000004100 */
[----:B------:R-:W-:Y:S01]  /*8960*/  ISETP.NE.AND P0, PT, R55, RZ, PT ;  /* 0x000000ff3700720c */ /* 0x000fe20003f05270 */
[--C-:B------:R-:W-:Y:S01]  /*8970*/  HADD2.F32 R20, -RZ, R29.reuse.H0_H0 ;  /* 0x2000001dff147230 */ /* 0x100fe20000004100 */
[----:B------:R-:W-:Y:S01]  /*8980*/  BSSY.RECONVERGENT B0, `(.L_x_136) ;  /* 0x0000058000007945 */ /* 0x000fe20003800200 */
[----:B------:R-:W-:Y:S08]  /*8990*/  HADD2.F32 R21, -RZ, R29.H1_H1 ;  /* 0x3000001dff157230 */ /* 0x000ff00000004100 */
[----:B-12---:R-:W1:Y:S02]  /*89a0*/  LDTM.x16 R4, tmem[UR4+0x20] ;  /* 0x00002004000479ee */ /* 0x006e640008240000 */
        /* <DEDUP_REMOVED lines=9> */
[----:B------:R-:W-:Y:S01]  /*8a40*/  FMUL R12, R24, R16 ;  /* 0x00000010180c7220 */ /* 0x000fe20000400000 */
[--C-:B------:R-:W-:Y:S01]  /*8a50*/  HADD2.F32 R16, -RZ, R30.reuse.H0_H0 ;  /* 0x2000001eff107230 */ /* 0x100fe20000004100 */
[----:B------:R-:W-:Y:S01]  /*8a60*/  F2FP.F16.F32.PACK_AB R32, R2, R0 ;  /* 0x000000000220723e */ /* 0x000fe200000000ff */
[----:B------:R-:W-:Y:S02]  /*8a70*/  HADD2.F32 R0, -RZ, R30.H1_H1 ;  /* 0x3000001eff007230 */ /* 0x000fe40000004100 */
[C---:B------:R-:W-:Y:S01]  /*8a80*/  FFMA R3, R27.reuse, R20, R3 ;  /* 0x000000141b037223 */ /* 0x040fe20000000003 */
[C---:B------:R-:W-:Y:S01]  /*8a90*/  FMUL R5, R24.reuse, R9 ;  /* 0x0000000918057220 */ /* 0x040fe20000400000 */
[--C-:B------:R-:W-:Y:S02]  /*8aa0*/  HADD2.F32 R2, -RZ, R31.reuse.H0_H0 ;  /* 0x2000001fff027230 */ /* 0x100fe40000004100 */
[C---:B------:R-:W-:Y:S01]  /*8ab0*/  FFMA R7, R27.reuse, R21, R7 ;  /* 0x000000151b077223 */ /* 0x040fe20000000007 */
        /* <DEDUP_REMOVED lines=12> */
[C---:B------:R-:W-:Y:S01]  /*8b80*/  FFMA R11, R27.reuse, R16, R11 ;  /* 0x000000101b0b7223 */ /* 0x040fe2000000000b */
        /* <DEDUP_REMOVED lines=35> */
[----:B--2---:R-:W2:Y:S01]  /*8dc0*/  FENCE.VIEW.ASYNC.S ;  /* 0x00000000000073c6 */ /* 0x004ea20000000000 */
[----:B------:R-:W-:Y:S01]  /*8dd0*/  @P6 PRMT R0, R71, 0x654, R0 ;  /* 0x0000065447006816 */ /* 0x000fe20000000000 */
[----:B--2---:R-:W-:Y:S06]  /*8de0*/  BAR.SYNC.DEFER_BLOCKING 0x1, 0x80 ;  /* 0x0042000000007b1d */ /* 0x004fec0000010000 */
        /* <DEDUP_REMOVED lines=17> */
.L_x_137:
[----:B------:R-:W-:Y:S05]  /*8f00*/  BSYNC.RECONVERGENT B0 ;  /* 0x0000000000007941 */ /* 0x000fea0003800200 */
.L_x_136:
        /* <DEDUP_REMOVED lines=19> */
.L_x_141:
[----:B------:R-:W-:Y:S05]  /*9040*/  BSYNC B0 ;  /* 0x0000000000007941 */ /* 0x000fea0003800000 */
.L_x_140:
[----:B------:R-:W-:Y:S11]  /*9050*/  ISETP.NE.AND P0, PT, R70, RZ, PT ;  /* 0x000000ff4600720c */ /* 0x000ff60003f05270 */
[----:B------:R-:W-:Y:S02]  /*9060*/  @!UPT UIADD3 URZ, UPT, UPT, URZ, URZ, URZ ;  /* 0x000000fffffff290 */ /* 0x000fe4000fffe0ff */
[----:B------:R3:W4:Y:S04]  /*9070*/  @P0 LDS.128 R28, [R26+UR44+0x200] ;  /* 0x0002002c1a1c0984 */ /* 0x0007280008000c00 */
[----:B------:R3:W1:Y:S02]  /*9080*/  @P0 LDS.128 R36, [R72+0x200] ;  /* 0x0002000048240984 */ /* 0x0006640000000c00 */
.L_x_139:
[----:B------:R-:W-:Y:S05]  /*9090*/  BSYNC B1 ;  /* 0x0000000000017941 */ /* 0x000fea0003800000 */
.L_x_138:
[----:B--2---:R-:W-:Y:S05]  /*90a0*/  VIADD R0, R25, 0x30 ;  /* 0x0000003019007836 */ /* 0x004fea0000000000 */
[----:B------:R-:W-:Y:S04]  /*90b0*/  SHF.R.U32.HI R0, RZ, 0x15, R0 ;  /* 0x00000015ff007819 */ /* 0x000fe80000011600 */
[----:B------:R-:W-:Y:S11]  /*90c0*/  LOP3.LUT P0, RZ, R0, 0x3, R46, 0x48, !PT ;  /* 0x0000000300ff7812 */ /* 0x000ff6000780482e */
[----:B------:R-:W-:Y:S02]  /*90d0*/  @!UPT UIADD3 URZ, UPT, UPT, URZ, URZ, URZ ;  /* 0x000000fffffff290 */ /* 0x000fe4000fffe0ff */
[----:B------:R-:W-:Y:S05]  /*90e0*/  @!P0 BRA `(.L_x_143) ;  /* 0x0000000000408947 */ /* 0x000fea0003800000 */
[----:B------:R-:W2:Y:S01]  /*90f0*/  LDCU.64 UR8, c[0x4][0x70] ;  /* 0x01000e00ff0877ac */ /* 0x000ea20008000a00 */
[----:B------:R-:W-:Y:S01]  /*9100*/  MOV R3, 0x0 ;  /* 0x0000000000037802 */ /* 0x000fe20000000f00 */
        /* <DEDUP_REMOVED lines=14> */
.L_x_143:
[----:B------:R-:W-:Y:S01]  /*91f0*/  ISETP.NE.AND P0, PT, R55, RZ, PT ;  /* 0x000000ff3700720c */ /* 0x000fe20003f05270 */
[----:B------:R-:W-:Y:S05]  /*9200*/  WARPSYNC.ALL ;  /* 0x0000000000007948 */ /* 0x000fea0003800000 */
[----:B------:R-:W-:Y:S01]  /*9210*/  R2UR UR4, R25 ;  /* 0x00000000190472ca */ /* 0x000fe200000e0000 */
[--C-:B----4-:R-:W-:Y:S01]  /*9220*/  HADD2.F32 R20, -RZ, R28.reuse.H0_H0 ;  /* 0x2000001cff147230 */ /* 0x110fe20000004100 */
[----:B------:R-:W-:Y:S01]  /*9230*/  IADD3 R64, PT, PT, R64, 0x140, RZ ;  /* 0x0000014040407810 */ /* 0x000fe20007ffe0ff */
[----:B------:R-:W-:Y:S01]  /*9240*/  HADD2.F32 R21, -RZ, R28.H1_H1 ;  /* 0x3000001cff157230 */ /* 0x000fe20000004100 */
[----:B------:R-:W-:Y:S01]  /*9250*/  BSSY.RECONVERGENT B0, `(.L_x_144) ;  /* 0x0000055000007945 */ /* 0x000fe20003800200 */
[--C-:B------:R-:W-:Y:S01]  /*9260*/  HADD2.F32 R25, -RZ, R29.reuse.H0_H0 ;  /* 0x2000001dff197230 */ /* 0x100fe20000004100 */
[----:B------:R-:W-:Y:S01]  /*9270*/  LOP3.LUT R64, R64, 0xfefffff8, RZ, 0xc0, !PT ;  /* 0xfefffff840407812 */ /* 0x000fe200078ec0ff */
[----:B---3--:R-:W-:Y:S02]  /*9280*/  HADD2.F32 R26, -RZ, R29.H1_H1 ;  /* 0x3000001dff1a7230 */ /* 0x008fe40000004100 */
[--C-:B------:R-:W-:Y:S02]  /*9290*/  HADD2.F32 R28, -RZ, R30.reuse.H0_H0 ;  /* 0x2000001eff1c7230 */ /* 0x100fe40000004100 */
[----:B------:R-:W-:Y:S02]  /*92a0*/  HADD2.F32 R29, -RZ, R30.H1_H1 ;  /* 0x3000001eff1d7230 */ /* 0x000fe40000004100 */
[----:B-1----:R-:W1:Y:S01]  /*92b0*/  LDTM.x16 R4, tmem[UR4+0x30] ;  /* 0x00003004000479ee */ /* 0x002e620008240000 */
[----:B------:R-:W-:Y:S01]  /*92c0*/  NOP ;  /* 0x0000000000007918 */ /* 0x000fe20000000000 */
[----:B-1----:R1:W-:Y:S01]  /*92d0*/  SYNCS.ARRIVE.TRANS64.RED.A1T0 RZ, [R64+URZ], RZ ;  /* 0x000000ff40ff79a7 */ /* 0x0023e200081004ff */
[--C-:B------:R-:W-:Y:S02]  /*92e0*/  HADD2.F32 R30, -RZ, R31.reuse.H0_H0 ;  /* 0x2000001fff1e7230 */ /* 0x100fe40000004100 */
[----:B------:R-:W-:Y:S02]  /*92f0*/  HADD2.F32 R31, -RZ, R31.H1_H1 ;  /* 0x3000001fff1f7230 */ /* 0x000fe40000004100 */
        /* <DEDUP_REMOVED lines=8> */
[C---:B------:R-:W-:Y:S01]  /*9380*/  FMUL R4, R24.reuse, R4 ;  /* 0x0000000418047220 */ /* 0x040fe20000400000 */
[C---:B------:R-:W-:Y:S01]  /*9390*/  FMUL R5, R24.reuse, R5 ;  /* 0x0000000518057220 */ /* 0x040fe20000400000 */
[C---:B------:R-:W-:Y:S01]  /*93a0*/  FMUL R6, R24.reuse, R6 ;  /* 0x0000000618067220 */ /* 0x040fe20000400000 */
[C---:B------:R-:W-:Y:S01]  /*93b0*/  FMUL R7, R24.reuse, R7 ;  /* 0x0000000718077220 */ /* 0x040fe20000400000 */
[C---:B------:R-:W-:Y:S01]  /*93c0*/  FFMA R4, R27.reuse, R20, R4 ;  /* 0x000000141b047223 */ /* 0x040fe20000000004 */
        /* <DEDUP_REMOVED lines=15> */
[C---:B------:R-:W-:Y:S01]  /*94c0*/  FMUL R12, R24.reuse, R16 ;  /* 0x00000010180c7220 */ /* 0x040fe20000400000 */
[C---:B------:R-:W-:Y:S01]  /*94d0*/  FFMA R0, R27.reuse, R32, R0 ;  /* 0x000000201b007223 */ /* 0x040fe20000000000 */
[C---:B------:R-:W-:Y:S01]  /*94e0*/  FMUL R13, R24.reuse, R17 ;  /* 0x00000011180d7220 */ /* 0x040fe20000400000 */
[----:B------:R-:W-:Y:S01]  /*94f0*/  FFMA R2, R27, R33, R2 ;  /* 0x000000211b027223 */ /* 0x000fe20000000002 */
[----:B------:R-:W-:Y:S01]  /*9500*/  F2FP.F16.F32.PACK_AB R4, R5, R4 ;  /* 0x000000040504723e */ /* 0x000fe200000000ff */
[C---:B------:R-:W-:Y:S01]  /*9510*/  FMUL R14, R24.reuse, R18 ;  /* 0x00000012180e7220 */ /* 0x040fe20000400000 */
[----:B------:R-:W-:Y:S01]  /*9520*/  FFMA R3, R27, R34, R3 ;  /* 0x000000221b037223 */ /* 0x000fe20000000003 */
[----:B------:R-:W-:Y:S01]  /*9530*/  F2FP.F16.F32.PACK_AB R5, R7, R6 ;  /* 0x000000060705723e */ /* 0x000fe200000000ff */
[----:B------:R-:W-:Y:S01]  /*9540*/  FFMA R15, R27, R35, R15 ;  /* 0x000000231b0f7223 */ /* 0x000fe2000000000f */
[----:B------:R-:W-:Y:S01]  /*9550*/  FMUL R19, R24, R19 ;  /* 0x0000001318137220 */ /* 0x000fe20000400000 */
[----:B------:R-:W-:Y:S01]  /*9560*/  F2FP.F16.F32.PACK_AB R6, R9, R8 ;  /* 0x000000080906723e */ /* 0x000fe200000000ff */
[----:B------:R-:W-:Y:S01]  /*9570*/  FFMA R12, R27, R36, R12 ;  /* 0x000000241b0c7223 */ /* 0x000fe2000000000c */
[----:B------:R-:W-:Y:S01]  /*9580*/  F2FP.F16.F32.PACK_AB R7, R11, R10 ;  /* 0x0000000a0b07723e */ /* 0x000fe200000000ff */
[C---:B------:R-:W-:Y:S01]  /*9590*/  FFMA R13, R27.reuse, R37, R13 ;  /* 0x000000251b0d7223 */ /* 0x040fe2000000000d */
[C---:B------:R-:W-:Y:S01]  /*95a0*/  FFMA R14, R27.reuse, R38, R14 ;  /* 0x000000261b0e7223 */ /* 0x040fe2000000000e */
[----:B------:R-:W-:Y:S01]  /*95b0*/  FFMA R19, R27, R39, R19 ;  /* 0x000000271b137223 */ /* 0x000fe20000000013 */
[----:B------:R-:W-:Y:S01]  /*95c0*/  F2FP.F16.F32.PACK_AB R16, R2, R0 ;  /* 0x000000000210723e */ /* 0x000fe200000000ff */
[----:B------:R1:W-:Y:S01]  /*95d0*/  STS.128 [R67+UR44+0x3200], R4 ;  /* 0x0032000443007988 */ /* 0x0003e20008000c2c */
        /* <DEDUP_REMOVED lines=28> */
.L_x_145:
[----:B------:R-:W-:Y:S05]  /*97a0*/  BSYNC.RECONVERGENT B0 ;  /* 0x0000000000007941 */ /* 0x000fea0003800200 */
.L_x_144:
[----:B------:R-:W-:Y:S01]  /*97b0*/  BAR.SYNC.DEFER_BLOCKING 0x1, 0x80 ;  /* 0x0042000000007b1d */ /* 0x000fe20000010000 */
[----:B------:R-:W-:Y:S01]  /*97c0*/  UISETP.NE.AND UP0, UPT, UR49, -0x4, UPT ;  /* 0xfffffffc3100788c */ /* 0x000fe2000bf05270 */
[----:B------:R-:W-:Y:S08]  /*97d0*/  IADD3 R22, PT, PT, R22, 0x1, RZ ;  /* 0x0000000116167810 */ /* 0x000ff00007ffe0ff */
[----:B------:R-:W-:Y:S05]  /*97e0*/  BRA.U !UP0, `(.L_x_146) ;  /* 0x0000000108247547 */ /* 0x000fea000b800000 */
[----:B------:R-:W-:Y:S01]  /*97f0*/  ISETP.NE.AND P0, PT, R66, RZ, PT ;  /* 0x000000ff4200720c */ /* 0x000fe20003f05270 */
[----:B------:R-:W-:Y:S01]  /*9800*/  IMAD.U32 R0, RZ, RZ, UR47 ;  /* 0x0000002fff007e24 */ /* 0x000fe2000f8e00ff */
[----:B------:R-:W-:Y:S04]  /*9810*/  UIADD3 UR4, UPT, UPT, UR47, 0x1, URZ ;  /* 0x000000012f047890 */ /* 0x000fe8000fffe0ff */
[----:B------:R-:W-:Y:S04]  /*9820*/  UISETP.NE.AND UP0, UPT, UR4, 0x4, UPT ;  /* 0x000000040400788c */ /* 0x000fe8000bf05270 */
[----:B------:R-:W-:Y:S03]  /*9830*/  USEL UR47, UR4, URZ, UP0 ;  /* 0x000000ff042f7287 */ /* 0x000fe60008000000 */
[----:B------:R-:W-:Y:S05]  /*9840*/  @P0 LEA R0, R0, UR44, 0x3 ;  /* 0x0000002c00000c11 */ /* 0x000fea000f8e18ff */
[----:B------:R-:W-:Y:S05]  /*9850*/  @P0 VIADD R0, R0, 0xf0 ;  /* 0x000000f000000836 */ /* 0x000fea0000000000 */
[----:B------:R-:W-:Y:S04]  /*9860*/  @P0 PRMT R0, R71, 0x654, R0 ;  /* 0x0000065447000816 */ /* 0x000fe80000000000 */
[----:B------:R2:W-:Y:S03]  /*9870*/  @P0 SYNCS.ARRIVE.TRANS64.RED.A1T0 RZ, [R0+URZ], RZ ;  /* 0x000000ff00ff09a7 */ /* 0x0005e600081004ff */
.L_x_146:
[----:B------:R-:W-:Y:S01]  /*9880*/  R2UR UR5, R47 ;  /* 0x000000002f0572ca */ /* 0x000fe200000e0000 */
[----:B------:R-:W-:Y:S01]  /*9890*/  UISETP.NE.AND UP0, UPT, UR58, URZ, UPT ;  /* 0x000000ff3a00728c */ /* 0x000fe2000bf05270 */
[----:B------:R-:W-:Y:S01]  /*98a0*/  R2UR UR4, R48 ;  /* 0x00000000300472ca */ /* 0x000fe200000e0000 */
[----:B------:R-:W-:Y:S01]  /*98b0*/  UIADD3 UR49, UPT, UPT, UR49, 0x4, URZ ;  /* 0x0000000431317890 */ /* 0x000fe2000fffe0ff */
[C---:B------:R-:W-:Y:S01]  /*98c0*/  ISETP.NE.AND P0, PT, R22.reuse, 0x2, PT ;  /* 0x000000021600780c */ /* 0x040fe20003f05270 */
[----:B------:R-:W-:Y:S01]  /*98d0*/  UMOV UR48, UR59 ;  /* 0x0000003b00307c82 */ /* 0x000fe20008000000 */
[----:B------:R-:W-:Y:S02]  /*98e0*/  LOP3.LUT R51, R51, 0x1, RZ, 0x3c, !PT ;  /* 0x0000000133337812 */ /* 0x000fe400078e3cff */
[----:B--2---:R-:W-:Y:S02]  /*98f0*/  SEL R0, RZ, 0x1, P0 ;  /* 0x00000001ff007807 */ /* 0x004fe40000000000 */
[----:B------:R-:W-:Y:S02]  /*9900*/  SEL R22, R22, RZ, P0 ;  /* 0x000000ff16167207 */ /* 0x000fe40000000000 */
[----:B------:R-:W-:Y:S01]  /*9910*/  LOP3.LUT R52, R52, R0, RZ, 0x3c, !PT ;  /* 0x0000000034347212 */ /* 0x000fe200078e3cff */
[----:B------:R-:W-:Y:S02]  /*9920*/  UIADD3 UR19, UPT, UPT, UR36, UR5, URZ ;  /* 0x0000000524137290 */ /* 0x000fe4000fffe0ff */
[----:B------:R-:W-:Y:S01]  /*9930*/  UIADD3 UR45, UPT, UPT, UR37, UR4, URZ ;  /* 0x00000004252d7290 */ /* 0x000fe2000fffe0ff */
[----:B------:R-:W-:Y:S11]  /*9940*/  BRA.U UP0, `(.L_x_147) ;  /* 0xffffffc900e87547 */ /* 0x000ff6000b83ffff */
[----:B------:R-:W-:-:S13]  /*9950*/  R2UR UR4, R49 ;  /* 0x00000000310472ca */ /* 0x000fda00000e0000 */
[----:B------:R-:W-:-:S09]  /*9960*/  UISETP.NE.AND UP0, UPT, UR4, URZ, UPT ;  /* 0x000000ff0400728c */ /* 0x000fd2000bf05270 */
[----:B------:R-:W-:Y:S05]  /*9970*/  BRA.U !UP0, `(.L_x_148) ;  /* 0x0000000108487547 */ /* 0x000fea000b800000 */
[----:B------:R-:W2:Y:S02]  /*9980*/  LDCU.64 UR4, c[0x0][0x990] ;  /* 0x00013200ff0477ac */ /* 0x000ea40008000a00 */
[----:B--2---:R-:W-:-:S04]  /*9990*/  UISETP.NE.U32.AND UP0, UPT, UR4, URZ, UPT ;  /* 0x000000ff0400728c */ /* 0x004fc8000bf05070 */
[----:B------:R-:W-:-:S09]  /*99a0*/  UISETP.NE.AND.EX UP0, UPT, UR5, URZ, UPT, UP0 ;  /* 0x000000ff0500728c */ /* 0x000fd2000bf05300 */
[----:B------:R-:W-:Y:S05]  /*99b0*/  BRA.U UP0, `(.L_x_149) ;  /* 0x00000001000c7547 */ /* 0x000fea000b800000 */
[----:B------:R-:W-:-:S13]  /*99c0*/  FSETP.NEU.AND P0, PT, R27, RZ, PT ;  /* 0x000000ff1b00720b */ /* 0x000fda0003f0d000 */
[----:B------:R-:W-:Y:S05]  /*99d0*/  @!P0 EXIT ;  /* 0x000000000000894d */ /* 0x000fea0003800000 */
[----:B------:R-:W-:Y:S05]  /*99e0*/  BRA `(.L_x_148) ;  /* 0x00000000002c7947 */ /* 0x000fea0003800000 */
.L_x_149:
[----:B------:R-:W-:Y:S01]  /*99f0*/  ISETP.NE.AND P0, PT, R65, RZ, PT ;  /* 0x000000ff4100720c */ /* 0x000fe20003f05270 */
[----:B------:R-:W-:-:S12]  /*9a00*/  BSSY.RECONVERGENT B0, `(.L_x_148) ;  /* 0x0000009000007945 */ /* 0x000fd80003800200 */
[----:B------:R-:W-:Y:S05]  /*9a10*/  @P0 BRA `(.L_x_150) ;  /* 0x0000000000140947 */ /* 0x000fea0003800000 */
[----:B------:R-:W2:Y:S02]  /*9a20*/  LDCU.64 UR4, c[0x0][0x988] ;  /* 0x00013100ff0477ac */ /* 0x000ea40008000a00 */
[----:B--2---:R-:W-:-:S04]  /*9a30*/  ISETP.NE.U32.AND P0, PT, RZ, UR4, PT ;  /* 0x00000004ff007c0c */ /* 0x004fc8000bf05070 */
[----:B------:R-:W-:-:S13]  /*9a40*/  ISETP.NE.AND.EX P0, PT, RZ, UR5, PT, P0 ;  /* 0x00000005ff007c0c */ /* 0x000fda000bf05300 */
[----:B------:R-:W-:Y:S05]  /*9a50*/  @!P0 EXIT ;  /* 0x000000000000894d */ /* 0x000fea0003800000 */
[----:B------:R-:W-:Y:S05]  /*9a60*/  BRA `(.L_x_151) ;  /* 0x0000000000087947 */ /* 0x000fea0003800000 */
.L_x_150:
[----:B------:R-:W-:-:S13]  /*9a70*/  FSETP.NEU.AND P0, PT, R27, RZ, PT ;  /* 0x000000ff1b00720b */ /* 0x000fda0003f0d000 */
[----:B------:R-:W-:Y:S05]  /*9a80*/  @!P0 EXIT ;  /* 0x000000000000894d */ /* 0x000fea0003800000 */
.L_x_151:
[----:B------:R-:W-:Y:S05]  /*9a90*/  BSYNC.RECONVERGENT B0 ;  /* 0x0000000000007941 */ /* 0x000fea0003800200 */
.L_x_148:
[----:B------:R-:W2:Y:S01]  /*9aa0*/  S2UR UR5, SR_CgaCtaId ;  /* 0x00000000000579c3 */ /* 0x000ea20000008800 */
[----:B------:R-:W-:Y:S01]  /*9ab0*/  ULEA UR4, UR47, UR44, 0x3 ;  /* 0x0000002c2f047291 */ /* 0x000fe2000f8e18ff */
[----:B------:R-:W-:-:S04]  /*9ac0*/  DEPBAR.LE SB0, 0x0 ;  /* 0x000080000000791a */ /* 0x000fc80000000000 */
[----:B------:R-:W-:-:S04]  /*9ad0*/  UIADD3 UR4, UPT, UPT, UR4, 0xf0, URZ ;  /* 0x000000f004047890 */ /* 0x000fc8000fffe0ff */
[----:B--2---:R-:W-:-:S09]  /*9ae0*/  UPRMT UR4, UR5, 0x654, UR4 ;  /* 0x0000065405047896 */ /* 0x004fd20008000004 */
[----:B------:R-:W-:Y:S01]  /*9af0*/  SYNCS.ARRIVE.TRANS64.RED.A1T0 RZ, [UR4], RZ ;  /* 0x000000ffffff79a7 */ /* 0x000fe20008100404 */
[----:B------:R-:W-:Y:S05]  /*9b00*/  EXIT ;  /* 0x000000000000794d */ /* 0x000fea0003800000 */
.L_x_25:
[----:B------:R-:W-:Y:S07]  /*9b10*/  MOV R0, UR9 ;  /* 0x0000000900007c02 */ /* 0x000fee0008000f00 */
.L_x_152:
[----:B--2---:R2:W3:Y:S02]  /*9b20*/  SYNCS.PHASECHK.TRANS64.TRYWAIT P0, [R0+URZ+0x68], R4 ;  /* 0x00006804000075a7 */ /* 0x0044e400080011ff */
[----:B---3--:R-:W-:Y:S05]  /*9b30*/  @!P0 NANOSLEEP.SYNCS 0x989680 ;  /* 0x009896800000895d */ /* 0x008fea0003900000 */
[----:B------:R-:W3:Y:S02]  /*9b40*/  @!P0 SYNCS.PHASECHK.TRANS64 P0, [R0+URZ+0x68], R4 ;  /* 0x00006804000085a7 */ /* 0x000ee400080010ff */
[----:B---3--:R-:W-:Y:S05]  /*9b50*/  @!P0 BRA `(.L_x_152) ;  /* 0xfffffffc00f08947 */ /* 0x008fea000383ffff */
[----:B------:R-:W-:Y:S05]  /*9b60*/  BRA `(.L_x_24) ;  /* 0xffffff80006c7947 */ /* 0x000fea000383ffff */
.L_x_32:
[----:B------:R-:W-:Y:S07]  /*9b70*/  MOV R0, UR9 ;  /* 0x0000000900007c02 */ /* 0x000fee0008000f00 */
.L_x_153:
[----:B-1----:R1:W2:Y:S02]  /*9b80*/  SYNCS.PHASECHK.TRANS64.TRYWAIT P0, [R0+URZ+0x68], R4 ;  /* 0x00006804000075a7 */ /* 0x0022a400080011ff */
[----:B--2---:R-:W-:Y:S05]  /*9b90*/  @!P0 NANOSLEEP.SYNCS 0x989680 ;  /* 0x009896800000895d */ /* 0x004fea0003900000 */
[----:B------:R-:W2:Y:S02]  /*9ba0*/  @!P0 SYNCS.PHASECHK.TRANS64 P0, [R0+URZ+0x68], R4 ;  /* 0x00006804000085a7 */ /* 0x000ea400080010ff */
[----:B--2---:R-:W-:Y:S05]  /*9bb0*/  @!P0 BRA `(.L_x_153) ;  /* 0xfffffffc00f08947 */ /* 0x004fea000383ffff */
[----:B------:R-:W-:Y:S05]  /*9bc0*/  BRA `(.L_x_31) ;  /* 0xffffff88000c7947 */ /* 0x000fea000383ffff */
.L_x_37:
[----:B-1----:R-:W-:-:S07]  /*9bd0*/  MOV R0, UR36 ;  /* 0x0000002400007c02 */ /* 0x002fce0008000f00 */
.L_x_154:
[----:B-1----:R1:W2:Y:S02]  /*9be0*/  SYNCS.PHASECHK.TRANS64.TRYWAIT P0, [R0+URZ+0x120], R3 ;  /* 0x00012003000075a7 */ /* 0x0022a400080011ff */
[----:B--2---:R-:W-:Y:S05]  /*9bf0*/  @!P0 NANOSLEEP.SYNCS 0x989680 ;  /* 0x009896800000895d */ /* 0x004fea0003900000 */
[----:B------:R-:W2:Y:S02]  /*9c00*/  @!P0 SYNCS.PHASECHK.TRANS64 P0, [R0+URZ+0x120], R3 ;  /* 0x00012003000085a7 */ /* 0x000ea400080010ff */
[----:B--2---:R-:W-:Y:S05]  /*9c10*/  @!P0 BRA `(.L_x_154) ;  /* 0xfffffffc00f08947 */ /* 0x004fea000383ffff */
[----:B------:R-:W-:Y:S05]  /*9c20*/  BRA `(.L_x_155) ;  /* 0xffffff8800ec7947 */ /* 0x000fea000383ffff */
.L_x_41:
[----:B------:R-:W-:-:S07]  /*9c30*/  MOV R0, UR4 ;  /* 0x0000000400007c02 */ /* 0x000fce0008000f00 */
.L_x_156:
[----:B-1----:R1:W2:Y:S02]  /*9c40*/  SYNCS.PHASECHK.TRANS64.TRYWAIT P0, [R0+URZ], R2 ;  /* 0x00000002000075a7 */ /* 0x0022a400080011ff */
[----:B--2---:R-:W-:Y:S05]  /*9c50*/  @!P0 NANOSLEEP.SYNCS 0x989680 ;  /* 0x009896800000895d */ /* 0x004fea0003900000 */
[----:B------:R-:W2:Y:S02]  /*9c60*/  @!P0 SYNCS.PHASECHK.TRANS64 P0, [R0+URZ], R2 ;  /* 0x00000002000085a7 */ /* 0x000ea400080010ff */
[----:B--2---:R-:W-:Y:S05]  /*9c70*/  @!P0 BRA `(.L_x_156) ;  /* 0xfffffffc00f08947 */ /* 0x004fea000383ffff */
[----:B------:R-:W-:Y:S05]  /*9c80*/  BRA `(.L_x_157) ;  /* 0xffffff9000847947 */ /* 0x000fea000383ffff */
.L_x_42:
[----:B------:R-:W-:-:S07]  /*9c90*/  MOV R0, UR5 ;  /* 0x0000000500007c02 */ /* 0x000fce0008000f00 */
.L_x_158:
[----:B-1----:R1:W2:Y:S02]  /*9ca0*/  SYNCS.PHASECHK.TRANS64.TRYWAIT P0, [R0+URZ], R2 ;  /* 0x00000002000075a7 */ /* 0x0022a400080011ff */
[----:B--2---:R-:W-:Y:S05]  /*9cb0*/  @!P0 NANOSLEEP.SYNCS 0x989680 ;  /* 0x009896800000895d */ /* 0x004fea0003900000 */
[----:B------:R-:W2:Y:S02]  /*9cc0*/  @!P0 SYNCS.PHASECHK.TRANS64 P0, [R0+URZ], R2 ;  /* 0x00000002000085a7 */ /* 0x000ea400080010ff */
[----:B--2---:R-:W-:Y:S05]  /*9cd0*/  @!P0 BRA `(.L_x_158) ;  /* 0xfffffffc00f08947 */ /* 0x004fea000383ffff */
[----:B------:R-:W-:Y:S05]  /*9ce0*/  BRA `(.L_x_159) ;  /* 0xffffff9000947947 */ /* 0x000fea000383ffff */
.L_x_43:
[----:B------:R-:W-:-:S07]  /*9cf0*/  MOV R0, UR5 ;  /* 0x0000000500007c02 */ /* 0x000fce0008000f00 */
.L_x_160:
[----:B-1----:R1:W2:Y:S02]  /*9d00*/  SYNCS.PHASECHK.TRANS64.TRYWAIT P0, [R0+URZ], R2 ;  /* 0x00000002000075a7 */ /* 0x0022a400080011ff */
[----:B--2---:R-:W-:Y:S05]  /*9d10*/  @!P0 NANOSLEEP.SYNCS 0x989680 ;  /* 0x009896800000895d */ /* 0x004fea0003900000 */
[----:B------:R-:W2:Y:S02]  /*9d20*/  @!P0 SYNCS.PHASECHK.TRANS64 P0, [R0+URZ], R2 ;  /* 0x00000002000085a7 */ /* 0x000ea400080010ff */
[----:B--2---:R-:W-:Y:S05]  /*9d30*/  @!P0 BRA `(.L_x_160) ;  /* 0xfffffffc00f08947 */ /* 0x004fea000383ffff */
[----:B------:R-:W-:Y:S05]  /*9d40*/  BRA `(.L_x_161) ;  /* 0xffffff9000a47947 */ /* 0x000fea000383ffff */
.L_x_44:
[----:B------:R-:W-:-:S07]  /*9d50*/  MOV R0, UR5 ;  /* 0x0000000500007c02 */ /* 0x000fce0008000f00 */
.L_x_162:
[----:B-1----:R1:W2:Y:S02]  /*9d60*/  SYNCS.PHASECHK.TRANS64.TRYWAIT P0, [R0+URZ], R2 ;  /* 0x00000002000075a7 */ /* 0x0022a400080011ff */
[----:B--2---:R-:W-:Y:S05]  /*9d70*/  @!P0 NANOSLEEP.SYNCS 0x989680 ;  /* 0x009896800000895d */ /* 0x004fea0003900000 */
[----:B------:R-:W2:Y:S02]  /*9d80*/  @!P0 SYNCS.PHASECHK.TRANS64 P0, [R0+URZ], R2 ;  /* 0x00000002000085a7 */ /* 0x000ea400080010ff */
[----:B--2---:R-:W-:Y:S05]  /*9d90*/  @!P0 BRA `(.L_x_162) ;  /* 0xfffffffc00f08947 */ /* 0x004fea000383ffff */
[----:B------:R-:W-:Y:S05]  /*9da0*/  BRA `(.L_x_163) ;  /* 0xffffff9000b47947 */ /* 0x000fea000383ffff */
.L_x_45:
[----:B------:R-:W-:-:S07]  /*9db0*/  MOV R0, UR5 ;  /* 0x0000000500007c02 */ /* 0x000fce0008000f00 */
.L_x_164:
[----:B-1----:R1:W2:Y:S02]  /*9dc0*/  SYNCS.PHASECHK.TRANS64.TRYWAIT P0, [R0+URZ], R2 ;  /* 0x00000002000075a7 */ /* 0x0022a400080011ff */
[----:B--2---:R-:W-:Y:S05]  /*9dd0*/  @!P0 NANOSLEEP.SYNCS 0x989680 ;  /* 0x009896800000895d */ /* 0x004fea0003900000 */
[----:B------:R-:W2:Y:S02]  /*9de0*/  @!P0 SYNCS.PHASECHK.TRANS64 P0, [R0+URZ], R2 ;  /* 0x00000002000085a7 */ /* 0x000ea400080010ff */
[----:B--2---:R-:W-:Y:S05]  /*9df0*/  @!P0 BRA `(.L_x_164) ;  /* 0xfffffffc00f08947 */ /* 0x004fea000383ffff */
[----:B------:R-:W-:Y:S05]  /*9e00*/  BRA `(.L_x_165) ;  /* 0xffffff9000c47947 */ /* 0x000fea000383ffff */
.L_x_46:
[----:B------:R-:W-:-:S07]  /*9e10*/  MOV R0, UR5 ;  /* 0x0000000500007c02 */ /* 0x000fce0008000f00 */
.L_x_166:
[----:B-1----:R1:W2:Y:S02]  /*9e20*/  SYNCS.PHASECHK.TRANS64.TRYWAIT P0, [R0+URZ], R2 ;  /* 0x00000002000075a7 */ /* 0x0022a400080011ff */
[----:B--2---:R-:W-:Y:S05]  /*9e30*/  @!P0 NANOSLEEP.SYNCS 0x989680 ;  /* 0x009896800000895d */ /* 0x004fea0003900000 */
[----:B------:R-:W2:Y:S02]  /*9e40*/  @!P0 SYNCS.PHASECHK.TRANS64 P0, [R0+URZ], R2 ;  /* 0x00000002000085a7 */ /* 0x000ea400080010ff */
[----:B--2---:R-:W-:Y:S05]  /*9e50*/  @!P0 BRA `(.L_x_166) ;  /* 0xfffffffc00f08947 */ /* 0x004fea000383ffff */
[----:B------:R-:W-:Y:S05]  /*9e60*/  BRA `(.L_x_167) ;  /* 0xffffff9000d47947 */ /* 0x000fea000383ffff */
.L_x_47:
[----:B------:R-:W-:-:S07]  /*9e70*/  MOV R0, UR5 ;  /* 0x0000000500007c02 */ /* 0x000fce0008000f00 */
.L_x_168:
[----:B-1----:R1:W2:Y:S02]  /*9e80*/  SYNCS.PHASECHK.TRANS64.TRYWAIT P0, [R0+URZ], R2 ;  /* 0x00000002000075a7 */ /* 0x0022a400080011ff */
[----:B--2---:R-:W-:Y:S05]  /*9e90*/  @!P0 NANOSLEEP.SYNCS 0x989680 ;  /* 0x009896800000895d */ /* 0x004fea0003900000 */
[----:B------:R-:W2:Y:S02]  /*9ea0*/  @!P0 SYNCS.PHASECHK.TRANS64 P0, [R0+URZ], R2 ;  /* 0x00000002000085a7 */ /* 0x000ea400080010ff */
[----:B--2---:R-:W-:Y:S05]  /*9eb0*/  @!P0 BRA `(.L_x_168) ;  /* 0xfffffffc00f08947 */ /* 0x004fea000383ffff */
[----:B------:R-:W-:Y:S05]  /*9ec0*/  BRA `(.L_x_169) ;  /* 0xffffff9000e47947 */ /* 0x000fea000383ffff */
.L_x_48:
[----:B------:R-:W-:-:S07]  /*9ed0*/  MOV R0, UR5 ;  /* 0x0000000500007c02 */ /* 0x000fce0008000f00 */
.L_x_170:
[----:B-1----:R1:W2:Y:S02]  /*9ee0*/  SYNCS.PHASECHK.TRANS64.TRYWAIT P0, [R0+URZ], R2 ;  /* 0x00000002000075a7 */ /* 0x0022a400080011ff */
[----:B--2---:R-:W-:Y:S05]  /*9ef0*/  @!P0 NANOSLEEP.SYNCS 0x989680 ;  /* 0x009896800000895d */ /* 0x004fea0003900000 */
[----:B------:R-:W2:Y:S02]  /*9f00*/  @!P0 SYNCS.PHASECHK.TRANS64 P0, [R0+URZ], R2 ;  /* 0x00000002000085a7 */ /* 0x000ea400080010ff */
[----:B--2---:R-:W-:Y:S05]  /*9f10*/  @!P0 BRA `(.L_x_170) ;  /* 0xfffffffc00f08947 */ /* 0x004fea000383ffff */
[----:B------:R-:W-:Y:S05]  /*9f20*/  BRA `(.L_x_171) ;  /* 0xffffff9000f47947 */ /* 0x000fea000383ffff */
.L_x_49:
[----:B------:R-:W-:-:S07]  /*9f30*/  MOV R0, UR5 ;  /* 0x0000000500007c02 */ /* 0x000fce0008000f00 */
.L_x_172:
[----:B-1----:R1:W2:Y:S02]  /*9f40*/  SYNCS.PHASECHK.TRANS64.TRYWAIT P0, [R0+URZ], R2 ;  /* 0x00000002000075a7 */ /* 0x0022a400080011ff */
[----:B--2---:R-:W-:Y:S05]  /*9f50*/  @!P0 NANOSLEEP.SYNCS 0x989680 ;  /* 0x009896800000895d */ /* 0x004fea0003900000 */
[----:B------:R-:W2:Y:S02]  /*9f60*/  @!P0 SYNCS.PHASECHK.TRANS64 P0, [R0+URZ], R2 ;  /* 0x00000002000085a7 */ /* 0x000ea400080010ff */
[----:B--2---:R-:W-:Y:S05]  /*9f70*/  @!P0 BRA `(.L_x_172) ;  /* 0xfffffffc00f08947 */ /* 0x004fea000383ffff */
[----:B------:R-:W-:Y:S05]  /*9f80*/  BRA `(.L_x_173) ;  /* 0xffffff9400047947 */ /* 0x000fea000383ffff */
.L_x_50:
[----:B------:R-:W-:-:S07]  /*9f90*/  MOV R0, UR5 ;  /* 0x0000000500007c02 */ /* 0x000fce0008000f00 */
.L_x_174:
[----:B-1----:R1:W2:Y:S02]  /*9fa0*/  SYNCS.PHASECHK.TRANS64.TRYWAIT P0, [R0+URZ], R2 ;  /* 0x00000002000075a7 */ /* 0x0022a400080011ff */
[----:B--2---:R-:W-:Y:S05]  /*9fb0*/  @!P0 NANOSLEEP.SYNCS 0x989680 ;  /* 0x009896800000895d */ /* 0x004fea0003900000 */
[----:B------:R-:W2:Y:S02]  /*9fc0*/  @!P0 SYNCS.PHASECHK.TRANS64 P0, [R0+URZ], R2 ;  /* 0x00000002000085a7 */ /* 0x000ea400080010ff */
[----:B--2---:R-:W-:Y:S05]  /*9fd0*/  @!P0 BRA `(.L_x_174) ;  /* 0xfffffffc00f08947 */ /* 0x004fea000383ffff */
[----:B------:R-:W-:Y:S05]  /*9fe0*/  BRA `(.L_x_175) ;  /* 0xffffff9400147947 */ /* 0x000fea000383ffff */
.L_x_51:
[----:B------:R-:W-:-:S07]  /*9ff0*/  MOV R0, UR5 ;  /* 0x0000000500007c02 */ /* 0x000fce0008000f00 */
.L_x_176:
[----:B-1----:R1:W2:Y:S02]  /*a000*/  SYNCS.PHASECHK.TRANS64.TRYWAIT P0, [R0+URZ], R2 ;  /* 0x00000002000075a7 */ /* 0x0022a400080011ff */
[----:B--2---:R-:W-:Y:S05]  /*a010*/  @!P0 NANOSLEEP.SYNCS 0x989680 ;  /* 0x009896800000895d */ /* 0x004fea0003900000 */
[----:B------:R-:W2:Y:S02]  /*a020*/  @!P0 SYNCS.PHASECHK.TRANS64 P0, [R0+URZ], R2 ;  /* 0x00000002000085a7 */ /* 0x000ea400080010ff */
[----:B--2---:R-:W-:Y:S05]  /*a030*/  @!P0 BRA `(.L_x_176) ;  /* 0xfffffffc00f08947 */ /* 0x004fea000383ffff */
[----:B------:R-:W-:Y:S05]  /*a040*/  BRA `(.L_x_177) ;  /* 0xffffff9400247947 */ /* 0x000fea000383ffff */
.L_x_52:
[----:B------:R-:W-:-:S07]  /*a050*/  MOV R0, UR5 ;  /* 0x0000000500007c02 */ /* 0x000fce0008000f00 */
.L_x_178:
[----:B-1----:R1:W2:Y:S02]  /*a060*/  SYNCS.PHASECHK.TRANS64.TRYWAIT P0, [R0+URZ], R2 ;  /* 0x00000002000075a7 */ /* 0x0022a400080011ff */
[----:B--2---:R-:W-:Y:S05]  /*a070*/  @!P0 NANOSLEEP.SYNCS 0x989680 ;  /* 0x009896800000895d */ /* 0x004fea0003900000 */
[----:B------:R-:W2:Y:S02]  /*a080*/  @!P0 SYNCS.PHASECHK.TRANS64 P0, [R0+URZ], R2 ;  /* 0x00000002000085a7 */ /* 0x000ea400080010ff */
[----:B--2---:R-:W-:Y:S05]  /*a090*/  @!P0 BRA `(.L_x_178) ;  /* 0xfffffffc00f08947 */ /* 0x004fea000383ffff */
[----:B------:R-:W-:Y:S05]  /*a0a0*/  BRA `(.L_x_179) ;  /* 0xffffff9400347947 */ /* 0x000fea000383ffff */
.L_x_55:
[----:B------:R-:W-:-:S07]  /*a0b0*/  MOV R4, UR4 ;  /* 0x0000000400047c02 */ /* 0x000fce0008000f00 */
.L_x_180:
[----:B--2---:R2:W3:Y:S02]  /*a0c0*/  SYNCS.PHASECHK.TRANS64.TRYWAIT P1, [R4+URZ+0x128], R6 ;  /* 0x00012806040075a7 */ /* 0x0044e400080211ff */
[----:B---3--:R-:W-:Y:S05]  /*a0d0*/  @!P1 NANOSLEEP.SYNCS 0x989680 ;  /* 0x009896800000995d */ /* 0x008fea0003900000 */
[----:B------:R-:W3:Y:S02]  /*a0e0*/  @!P1 SYNCS.PHASECHK.TRANS64 P1, [R4+URZ+0x128], R6 ;  /* 0x00012806040095a7 */ /* 0x000ee400080210ff */
[----:B---3--:R-:W-:Y:S05]  /*a0f0*/  @!P1 BRA `(.L_x_180) ;  /* 0xfffffffc00f09947 */ /* 0x008fea000383ffff */
[----:B------:R-:W-:Y:S05]  /*a100*/  BRA `(.L_x_181) ;  /* 0xffffff9400a47947 */ /* 0x000fea000383ffff */
.L_x_56:
[----:B--2---:R-:W-:-:S07]  /*a110*/  MOV R4, UR4 ;  /* 0x0000000400047c02 */ /* 0x004fce0008000f00 */
.L_x_182:
[----:B--2---:R2:W3:Y:S02]  /*a120*/  SYNCS.PHASECHK.TRANS64.TRYWAIT P1, [R4+URZ+0x120], R5 ;  /* 0x00012005040075a7 */ /* 0x0044e400080211ff */
[----:B---3--:R-:W-:Y:S05]  /*a130*/  @!P1 NANOSLEEP.SYNCS 0x989680 ;  /* 0x009896800000995d */ /* 0x008fea0003900000 */
[----:B------:R-:W3:Y:S02]  /*a140*/  @!P1 SYNCS.PHASECHK.TRANS64 P1, [R4+URZ+0x120], R5 ;  /* 0x00012005040095a7 */ /* 0x000ee400080210ff */
[----:B---3--:R-:W-:Y:S05]  /*a150*/  @!P1 BRA `(.L_x_182) ;  /* 0xfffffffc00f09947 */ /* 0x008fea000383ffff */
[----:B------:R-:W-:Y:S05]  /*a160*/  BRA `(.L_x_183) ;  /* 0xffffff9400ac7947 */ /* 0x000fea000383ffff */
.L_x_66:
[----:B--2---:R-:W-:-:S04]  /*a170*/  MOV R5, UR5 ;  /* 0x0000000500057c02 */ /* 0x004fc80008000f00 */
[----:B------:R2:W3:Y:S03]  /*a180*/  SYNCS.PHASECHK.TRANS64.TRYWAIT P0, [R5+URZ+0x8], R6 ;  /* 0x00000806050075a7 */ /* 0x0004e600080011ff */
[----:B---3--:R-:W-:Y:S05]  /*a190*/  @!P0 NANOSLEEP.SYNCS 0x989680 ;  /* 0x009896800000895d */ /* 0x008fea0003900000 */
[----:B------:R-:W3:Y:S02]  /*a1a0*/  @!P0 SYNCS.PHASECHK.TRANS64 P0, [R5+URZ+0x8], R6 ;  /* 0x00000806050085a7 */ /* 0x000ee400080010ff */
[----:B---3--:R-:W-:Y:S05]  /*a1b0*/  @!P0 BRA `(.L_x_66) ;  /* 0xfffffffc00ec8947 */ /* 0x008fea000383ffff */
[----:B------:R-:W-:Y:S05]  /*a1c0*/  BRA `(.L_x_65) ;  /* 0xffffff9800787947 */ /* 0x000fea000383ffff */
.L_x_68:
[----:B------:R-:W-:Y:S01]  /*a1d0*/  BSSY B0, `(.L_x_184) ;  /* 0x0000006000007945 */ /* 0x000fe20003800000 */
[----:B------:R-:W-:-:S07]  /*a1e0*/  MOV R15, 0xffffffff ;  /* 0xffffffff000f7802 */ /* 0x000fce0000000f00 */
[----:B-12--5:R-:W-:Y:S05]  /*a1f0*/  WARPSYNC.COLLECTIVE R15, `(.L_x_185) ;  /* 0x000000000f0c7348 */ /* 0x026fea0003c00000 */
[----:B------:R-:W-:Y:S02]  /*a200*/  ELECT P6, UR79, PT ;  /* 0x00000000004f782f */ /* 0x000fe400038c0000 */
[----:B------:R-:W-:Y:S01]  /*a210*/  MOV R14, UR79 ;  /* 0x0000004f000e7c02 */ /* 0x000fe20008000f00 */
[----:B-12--5:R-:W-:Y:S10]  /*a220*/  ENDCOLLECTIVE ;  /* 0x000000000000791b */ /* 0x026ff40003800000 */
.L_x_185:
[----:B------:R-:W-:Y:S05]  /*a230*/  BSYNC B0 ;  /* 0x0000000000007941 */ /* 0x000fea0003800000 */
.L_x_184:
[----:B------:R-:W-:Y:S05]  /*a240*/  BRA `(.L_x_186) ;  /* 0xffffff9800a87947 */ /* 0x000fea000383ffff */
.L_x_70:
[----:B--2---:R-:W-:-:S04]  /*a250*/  MOV R3, UR5 ;  /* 0x0000000500037c02 */ /* 0x004fc80008000f00 */
[----:B------:R2:W3:Y:S03]  /*a260*/  SYNCS.PHASECHK.TRANS64.TRYWAIT P0, [R3+URZ+0x8], R4 ;  /* 0x00000804030075a7 */ /* 0x0004e600080011ff */
[----:B---3--:R-:W-:Y:S05]  /*a270*/  @!P0 NANOSLEEP.SYNCS 0x989680 ;  /* 0x009896800000895d */ /* 0x008fea0003900000 */
[----:B------:R-:W3:Y:S02]  /*a280*/  @!P0 SYNCS.PHASECHK.TRANS64 P0, [R3+URZ+0x8], R4 ;  /* 0x00000804030085a7 */ /* 0x000ee400080010ff */
[----:B---3--:R-:W-:Y:S05]  /*a290*/  @!P0 BRA `(.L_x_70) ;  /* 0xfffffffc00ec8947 */ /* 0x008fea000383ffff */
[----:B------:R-:W-:Y:S05]  /*a2a0*/  BRA `(.L_x_69) ;  /* 0xffffff9800ac7947 */ /* 0x000fea000383ffff */
.L_x_71:
[----:B------:R-:W-:-:S07]  /*a2b0*/  MOV R4, UR20 ;  /* 0x0000001400047c02 */ /* 0x000fce0008000f00 */
.L_x_187:
[----:B-1----:R1:W2:Y:S02]  /*a2c0*/  SYNCS.PHASECHK.TRANS64.TRYWAIT P0, [R4+URZ+0x120], R5 ;  /* 0x00012005040075a7 */ /* 0x0022a400080011ff */
[----:B--2---:R-:W-:Y:S05]  /*a2d0*/  @!P0 NANOSLEEP.SYNCS 0x989680 ;  /* 0x009896800000895d */ /* 0x004fea0003900000 */
[----:B------:R-:W2:Y:S02]  /*a2e0*/  @!P0 SYNCS.PHASECHK.TRANS64 P0, [R4+URZ+0x120], R5 ;  /* 0x00012005040085a7 */ /* 0x000ea400080010ff */
[----:B--2---:R-:W-:Y:S05]  /*a2f0*/  @!P0 BRA `(.L_x_187) ;  /* 0xfffffffc00f08947 */ /* 0x004fea000383ffff */
[----:B------:R-:W-:Y:S05]  /*a300*/  BRA `(.L_x_188) ;  /* 0xffffff9c00ac7947 */ /* 0x000fea000383ffff */
.L_x_73:
[----:B------:R-:W-:-:S07]  /*a310*/  MOV R4, UR25 ;  /* 0x0000001900047c02 */ /* 0x000fce0008000f00 */
.L_x_189:
[----:B-1----:R1:W2:Y:S02]  /*a320*/  SYNCS.PHASECHK.TRANS64.TRYWAIT P0, [R4+URZ+0x140], R5 ;  /* 0x00014005040075a7 */ /* 0x0022a400080011ff */
[----:B--2---:R-:W-:Y:S05]  /*a330*/  @!P0 NANOSLEEP.SYNCS 0x989680 ;  /* 0x009896800000895d */ /* 0x004fea0003900000 */
[----:B------:R-:W2:Y:S02]  /*a340*/  @!P0 SYNCS.PHASECHK.TRANS64 P0, [R4+URZ+0x140], R5 ;  /* 0x00014005040085a7 */ /* 0x000ea400080010ff */
[----:B--2---:R-:W-:Y:S05]  /*a350*/  @!P0 BRA `(.L_x_189) ;  /* 0xfffffffc00f08947 */ /* 0x004fea000383ffff */
[----:B------:R-:W-:Y:S05]  /*a360*/  BRA `(.L_x_72) ;  /* 0xffffff9c00cc7947 */ /* 0x000fea000383ffff */
.L_x_77:
[----:B-1----:R-:W-:Y:S07]  /*a370*/  MOV R4, UR18 ;  /* 0x0000001200047c02 */ /* 0x002fee0008000f00 */
.L_x_190:
[----:B-1----:R1:W2:Y:S02]  /*a380*/  SYNCS.PHASECHK.TRANS64.TRYWAIT P0, [R4+URZ], R6 ;  /* 0x00000006040075a7 */ /* 0x0022a400080011ff */
[----:B--2---:R-:W-:Y:S05]  /*a390*/  @!P0 NANOSLEEP.SYNCS 0x989680 ;  /* 0x009896800000895d */ /* 0x004fea0003900000 */
[----:B------:R-:W2:Y:S02]  /*a3a0*/  @!P0 SYNCS.PHASECHK.TRANS64 P0, [R4+URZ], R6 ;  /* 0x00000006040085a7 */ /* 0x000ea400080010ff */
[----:B--2---:R-:W-:Y:S05]  /*a3b0*/  @!P0 BRA `(.L_x_190) ;  /* 0xfffffffc00f08947 */ /* 0x004fea000383ffff */
[----:B------:R-:W-:Y:S05]  /*a3c0*/  BRA `(.L_x_76) ;  /* 0xffffff9c00f07947 */ /* 0x000fea000383ffff */
.L_x_81:
[----:B--2---:R-:W-:-:S07]  /*a3d0*/  MOV R0, UR4 ;  /* 0x0000000400007c02 */ /* 0x004fce0008000f00 */
.L_x_191:
[----:B--2---:R2:W3:Y:S02]  /*a3e0*/  SYNCS.PHASECHK.TRANS64.TRYWAIT P0, [R0+URZ], R2 ;  /* 0x00000002000075a7 */ /* 0x0044e400080011ff */
[----:B---3--:R-:W-:Y:S05]  /*a3f0*/  @!P0 NANOSLEEP.SYNCS 0x989680 ;  /* 0x009896800000895d */ /* 0x008fea0003900000 */
[----:B------:R-:W3:Y:S02]  /*a400*/  @!P0 SYNCS.PHASECHK.TRANS64 P0, [R0+URZ], R2 ;  /* 0x00000002000085a7 */ /* 0x000ee400080010ff */
[----:B---3--:R-:W-:Y:S05]  /*a410*/  @!P0 BRA `(.L_x_191) ;  /* 0xfffffffc00f08947 */ /* 0x008fea000383ffff */
[----:B------:R-:W-:Y:S05]  /*a420*/  BRA `(.L_x_192) ;  /* 0xffffffa000f87947 */ /* 0x000fea000383ffff */
.L_x_84:
[----:B------:R-:W-:-:S07]  /*a430*/  MOV R0, UR20 ;  /* 0x0000001400007c02 */ /* 0x000fce0008000f00 */
.L_x_193:
[----:B--2---:R2:W3:Y:S02]  /*a440*/  SYNCS.PHASECHK.TRANS64.TRYWAIT P1, [R0+URZ+0x150], R2 ;  /* 0x00015002000075a7 */ /* 0x0044e400080211ff */
[----:B---3--:R-:W-:Y:S05]  /*a450*/  @!P1 NANOSLEEP.SYNCS 0x989680 ;  /* 0x009896800000995d */ /* 0x008fea0003900000 */
[----:B------:R-:W3:Y:S02]  /*a460*/  @!P1 SYNCS.PHASECHK.TRANS64 P1, [R0+URZ+0x150], R2 ;  /* 0x00015002000095a7 */ /* 0x000ee400080210ff */
[----:B---3--:R-:W-:Y:S05]  /*a470*/  @!P1 BRA `(.L_x_193) ;  /* 0xfffffffc00f09947 */ /* 0x008fea000383ffff */
[----:B------:R-:W-:Y:S05]  /*a480*/  BRA `(.L_x_194) ;  /* 0xffffffa400447947 */ /* 0x000fea000383ffff */
.L_x_89:
[----:B------:R-:W-:Y:S07]  /*a490*/  MOV R0, UR42 ;  /* 0x0000002a00007c02 */ /* 0x000fee0008000f00 */
.L_x_195:
[----:B-1----:R1:W2:Y:S02]  /*a4a0*/  SYNCS.PHASECHK.TRANS64.TRYWAIT P0, [R0+URZ+0x120], R2 ;  /* 0x00012002000075a7 */ /* 0x0022a400080011ff */
[----:B--2---:R-:W-:Y:S05]  /*a4b0*/  @!P0 NANOSLEEP.SYNCS 0x989680 ;  /* 0x009896800000895d */ /* 0x004fea0003900000 */
[----:B------:R-:W2:Y:S02]  /*a4c0*/  @!P0 SYNCS.PHASECHK.TRANS64 P0, [R0+URZ+0x120], R2 ;  /* 0x00012002000085a7 */ /* 0x000ea400080010ff */
[----:B--2---:R-:W-:Y:S05]  /*a4d0*/  @!P0 BRA `(.L_x_195) ;  /* 0xfffffffc00f08947 */ /* 0x004fea000383ffff */
[----:B------:R-:W-:Y:S05]  /*a4e0*/  BRA `(.L_x_196) ;  /* 0xffffffa800a07947 */ /* 0x000fea000383ffff */
.L_x_92:
[----:B------:R-:W-:Y:S07]  /*a4f0*/  MOV R0, UR42 ;  /* 0x0000002a00007c02 */ /* 0x000fee0008000f00 */
.L_x_197:
[----:B-1----:R1:W2:Y:S02]  /*a500*/  SYNCS.PHASECHK.TRANS64.TRYWAIT P2, [R0+URZ+0x118], R2 ;  /* 0x00011802000075a7 */ /* 0x0022a400080411ff */
[----:B--2---:R-:W-:Y:S05]  /*a510*/  @!P2 NANOSLEEP.SYNCS 0x989680 ;  /* 0x009896800000a95d */ /* 0x004fea0003900000 */
[----:B------:R-:W2:Y:S02]  /*a520*/  @!P2 SYNCS.PHASECHK.TRANS64 P2, [R0+URZ+0x118], R2 ;  /* 0x000118020000a5a7 */ /* 0x000ea400080410ff */
[----:B--2---:R-:W-:Y:S05]  /*a530*/  @!P2 BRA `(.L_x_197) ;  /* 0xfffffffc00f0a947 */ /* 0x004fea000383ffff */
[----:B------:R-:W-:Y:S05]  /*a540*/  BRA `(.L_x_91) ;  /* 0xffffffb000047947 */ /* 0x000fea000383ffff */
.L_x_95:
[----:B------:R-:W-:Y:S07]  /*a550*/  MOV R2, UR42 ;  /* 0x0000002a00027c02 */ /* 0x000fee0008000f00 */
.L_x_198:
[----:B-1----:R1:W2:Y:S02]  /*a560*/  SYNCS.PHASECHK.TRANS64.TRYWAIT P1, [R2+URZ+0xf0], R8 ;  /* 0x0000f008020075a7 */ /* 0x0022a400080211ff */
[----:B--2---:R-:W-:Y:S05]  /*a570*/  @!P1 NANOSLEEP.SYNCS 0x989680 ;  /* 0x009896800000995d */ /* 0x004fea0003900000 */
[----:B------:R-:W2:Y:S02]  /*a580*/  @!P1 SYNCS.PHASECHK.TRANS64 P1, [R2+URZ+0xf0], R8 ;  /* 0x0000f008020095a7 */ /* 0x000ea400080210ff */
[----:B--2---:R-:W-:Y:S05]  /*a590*/  @!P1 BRA `(.L_x_198) ;  /* 0xfffffffc00f09947 */ /* 0x004fea000383ffff */
[----:B------:R-:W-:Y:S05]  /*a5a0*/  BRA `(.L_x_199) ;  /* 0xffffffb000b87947 */ /* 0x000fea000383ffff */
.L_x_96:
[----:B------:R-:W-:Y:S07]  /*a5b0*/  MOV R2, UR42 ;  /* 0x0000002a00027c02 */ /* 0x000fee0008000f00 */
.L_x_200:
[----:B-1----:R1:W2:Y:S02]  /*a5c0*/  SYNCS.PHASECHK.TRANS64.TRYWAIT P1, [R2+URZ+0xf8], R8 ;  /* 0x0000f808020075a7 */ /* 0x0022a400080211ff */
[----:B--2---:R-:W-:Y:S05]  /*a5d0*/  @!P1 NANOSLEEP.SYNCS 0x989680 ;  /* 0x009896800000995d */ /* 0x004fea0003900000 */
[----:B------:R-:W2:Y:S02]  /*a5e0*/  @!P1 SYNCS.PHASECHK.TRANS64 P1, [R2+URZ+0xf8], R8 ;  /* 0x0000f808020095a7 */ /* 0x000ea400080210ff */
[----:B--2---:R-:W-:Y:S05]  /*a5f0*/  @!P1 BRA `(.L_x_200) ;  /* 0xfffffffc00f09947 */ /* 0x004fea000383ffff */
[----:B------:R-:W-:Y:S05]  /*a600*/  BRA `(.L_x_201) ;  /* 0xffffffb4001c7947 */ /* 0x000fea000383ffff */
.L_x_97:
[----:B------:R-:W-:Y:S07]  /*a610*/  MOV R2, UR42 ;  /* 0x0000002a00027c02 */ /* 0x000fee0008000f00 */
.L_x_202:
[----:B-1----:R1:W2:Y:S02]  /*a620*/  SYNCS.PHASECHK.TRANS64.TRYWAIT P1, [R2+URZ+0x100], R8 ;  /* 0x00010008020075a7 */ /* 0x0022a400080211ff */
[----:B--2---:R-:W-:Y:S05]  /*a630*/  @!P1 NANOSLEEP.SYNCS 0x989680 ;  /* 0x009896800000995d */ /* 0x004fea0003900000 */
[----:B------:R-:W2:Y:S02]  /*a640*/  @!P1 SYNCS.PHASECHK.TRANS64 P1, [R2+URZ+0x100], R8 ;  /* 0x00010008020095a7 */ /* 0x000ea400080210ff */
[----:B--2---:R-:W-:Y:S05]  /*a650*/  @!P1 BRA `(.L_x_202) ;  /* 0xfffffffc00f09947 */ /* 0x004fea000383ffff */
[----:B------:R-:W-:Y:S05]  /*a660*/  BRA `(.L_x_203) ;  /* 0xffffffb400847947 */ /* 0x000fea000383ffff */
.L_x_98:
[----:B------:R-:W-:Y:S07]  /*a670*/  MOV R0, UR42 ;  /* 0x0000002a00007c02 */ /* 0x000fee0008000f00 */
.L_x_204:
[----:B-1----:R1:W2:Y:S02]  /*a680*/  SYNCS.PHASECHK.TRANS64.TRYWAIT P0, [R0+URZ+0x108], R8 ;  /* 0x00010808000075a7 */ /* 0x0022a400080011ff */
[----:B--2---:R-:W-:Y:S05]  /*a690*/  @!P0 NANOSLEEP.SYNCS 0x989680 ;  /* 0x009896800000895d */ /* 0x004fea0003900000 */
[----:B------:R-:W2:Y:S02]  /*a6a0*/  @!P0 SYNCS.PHASECHK.TRANS64 P0, [R0+URZ+0x108], R8 ;  /* 0x00010808000085a7 */ /* 0x000ea400080010ff */
[----:B--2---:R-:W-:Y:S05]  /*a6b0*/  @!P0 BRA `(.L_x_204) ;  /* 0xfffffffc00f08947 */ /* 0x004fea000383ffff */
[----:B------:R-:W-:Y:S05]  /*a6c0*/  BRA `(.L_x_205) ;  /* 0xffffffb400ec7947 */ /* 0x000fea000383ffff */
.L_x_100:
[----:B------:R-:W-:-:S07]  /*a6d0*/  MOV R0, UR42 ;  /* 0x0000002a00007c02 */ /* 0x000fce0008000f00 */
.L_x_206:
[----:B-1----:R1:W3:Y:S02]  /*a6e0*/  SYNCS.PHASECHK.TRANS64.TRYWAIT P0, [R0+URZ+0xf0], R2 ;  /* 0x0000f002000075a7 */ /* 0x0022e400080011ff */
[----:B---3--:R-:W-:Y:S05]  /*a6f0*/  @!P0 NANOSLEEP.SYNCS 0x989680 ;  /* 0x009896800000895d */ /* 0x008fea0003900000 */
[----:B------:R-:W3:Y:S02]  /*a700*/  @!P0 SYNCS.PHASECHK.TRANS64 P0, [R0+URZ+0xf0], R2 ;  /* 0x0000f002000085a7 */ /* 0x000ee400080010ff */
[----:B---3--:R-:W-:Y:S05]  /*a710*/  @!P0 BRA `(.L_x_206) ;  /* 0xfffffffc00f08947 */ /* 0x008fea000383ffff */
[----:B------:R-:W-:Y:S05]  /*a720*/  BRA `(.L_x_207) ;  /* 0xffffffb800787947 */ /* 0x000fea000383ffff */
.L_x_101:
[----:B-1----:R-:W-:-:S07]  /*a730*/  MOV R0, UR42 ;  /* 0x0000002a00007c02 */ /* 0x002fce0008000f00 */
.L_x_208:
[----:B-1----:R1:W3:Y:S02]  /*a740*/  SYNCS.PHASECHK.TRANS64.TRYWAIT P0, [R0+URZ+0xf8], R2 ;  /* 0x0000f802000075a7 */ /* 0x0022e400080011ff */
[----:B---3--:R-:W-:Y:S05]  /*a750*/  @!P0 NANOSLEEP.SYNCS 0x989680 ;  /* 0x009896800000895d */ /* 0x008fea0003900000 */
[----:B------:R-:W3:Y:S02]  /*a760*/  @!P0 SYNCS.PHASECHK.TRANS64 P0, [R0+URZ+0xf8], R2 ;  /* 0x0000f802000085a7 */ /* 0x000ee400080010ff */
[----:B---3--:R-:W-:Y:S05]  /*a770*/  @!P0 BRA `(.L_x_208) ;  /* 0xfffffffc00f08947 */ /* 0x008fea000383ffff */
[----:B------:R-:W-:Y:S05]  /*a780*/  BRA `(.L_x_209) ;  /* 0xffffffb800687947 */ /* 0x000fea000383ffff */
.L_x_102:
[----:B-1----:R-:W-:-:S07]  /*a790*/  MOV R0, UR42 ;  /* 0x0000002a00007c02 */ /* 0x002fce0008000f00 */
.L_x_210:
[----:B-1----:R1:W3:Y:S02]  /*a7a0*/  SYNCS.PHASECHK.TRANS64.TRYWAIT P0, [R0+URZ+0x100], R2 ;  /* 0x00010002000075a7 */ /* 0x0022e400080011ff */
[----:B---3--:R-:W-:Y:S05]  /*a7b0*/  @!P0 NANOSLEEP.SYNCS 0x989680 ;  /* 0x009896800000895d */ /* 0x008fea0003900000 */
[----:B------:R-:W3:Y:S02]  /*a7c0*/  @!P0 SYNCS.PHASECHK.TRANS64 P0, [R0+URZ+0x100], R2 ;  /* 0x00010002000085a7 */ /* 0x000ee400080010ff */
[----:B---3--:R-:W-:Y:S05]  /*a7d0*/  @!P0 BRA `(.L_x_210) ;  /* 0xfffffffc00f08947 */ /* 0x008fea000383ffff */
[----:B------:R-:W-:Y:S05]  /*a7e0*/  BRA `(.L_x_211) ;  /* 0xffffffb800587947 */ /* 0x000fea000383ffff */
.L_x_104:
[----:B------:R-:W-:Y:S07]  /*a7f0*/  MOV R0, UR44 ;  /* 0x0000002c00007c02 */ /* 0x000fee0008000f00 */
.L_x_212:
[----:B-1----:R1:W2:Y:S02]  /*a800*/  SYNCS.PHASECHK.TRANS64.TRYWAIT P0, [R0+URZ+0x120], R2 ;  /* 0x00012002000075a7 */ /* 0x0022a400080011ff */
[----:B--2---:R-:W-:Y:S05]  /*a810*/  @!P0 NANOSLEEP.SYNCS 0x989680 ;  /* 0x009896800000895d */ /* 0x004fea0003900000 */
[----:B------:R-:W2:Y:S02]  /*a820*/  @!P0 SYNCS.PHASECHK.TRANS64 P0, [R0+URZ+0x120], R2 ;  /* 0x00012002000085a7 */ /* 0x000ea400080010ff */
[----:B--2---:R-:W-:Y:S05]  /*a830*/  @!P0 BRA `(.L_x_212) ;  /* 0xfffffffc00f08947 */ /* 0x004fea000383ffff */
[----:B------:R-:W-:Y:S05]  /*a840*/  BRA `(.L_x_213) ;  /* 0xffffffbc00347947 */ /* 0x000fea000383ffff */
.L_x_115:
[----:B-1----:R-:W-:Y:S04]  /*a850*/  MOV R2, UR44 ;  /* 0x0000002c00027c02 */ /* 0x002fe80008000f00 */
[----:B------:R1:W2:Y:S03]  /*a860*/  SYNCS.PHASECHK.TRANS64.TRYWAIT P1, [R2+URZ+0xd0], R3 ;  /* 0x0000d003020075a7 */ /* 0x0002a600080211ff */
[----:B--2---:R-:W-:Y:S05]  /*a870*/  @!P1 NANOSLEEP.SYNCS 0x989680 ;  /* 0x009896800000995d */ /* 0x004fea0003900000 */
[----:B------:R-:W2:Y:S02]  /*a880*/  @!P1 SYNCS.PHASECHK.TRANS64 P1, [R2+URZ+0xd0], R3 ;  /* 0x0000d003020095a7 */ /* 0x000ea400080210ff */
[----:B--2---:R-:W-:Y:S05]  /*a890*/  @!P1 BRA `(.L_x_115) ;  /* 0xfffffffc00ec9947 */ /* 0x004fea000383ffff */
[----:B------:R-:W-:Y:S05]  /*a8a0*/  BRA `(.L_x_114) ;  /* 0xffffffcc00107947 */ /* 0x000fea000383ffff */
.L_x_117:
[----:B-1----:R1:W4:Y:S02]  /*a8b0*/  SYNCS.PHASECHK.TRANS64.TRYWAIT P0, [R64+URZ+0x130], R0 ;  /* 0x00013000400075a7 */ /* 0x00232400080011ff */
[----:B----4-:R-:W-:Y:S05]  /*a8c0*/  @!P0 NANOSLEEP.SYNCS 0x989680 ;  /* 0x009896800000895d */ /* 0x010fea0003900000 */
[----:B------:R-:W4:Y:S02]  /*a8d0*/  @!P0 SYNCS.PHASECHK.TRANS64 P0, [R64+URZ+0x130], R0 ;  /* 0x00013000400085a7 */ /* 0x000f2400080010ff */
[----:B----4-:R-:W-:Y:S05]  /*a8e0*/  @!P0 BRA `(.L_x_117) ;  /* 0xfffffffc00f08947 */ /* 0x010fea000383ffff */
[----:B------:R-:W-:Y:S05]  /*a8f0*/  BRA `(.L_x_116) ;  /* 0xffffffcc00307947 */ /* 0x000fea000383ffff */
.L_x_126:
[----:B--2---:R2:W3:Y:S02]  /*a900*/  SYNCS.PHASECHK.TRANS64.TRYWAIT P0, [R4+URZ+0xd0], R0 ;  /* 0x0000d000040075a7 */ /* 0x0044e400080011ff */
[----:B---3--:R-:W-:Y:S05]  /*a910*/  @!P0 NANOSLEEP.SYNCS 0x989680 ;  /* 0x009896800000895d */ /* 0x008fea0003900000 */
[----:B------:R-:W3:Y:S02]  /*a920*/  @!P0 SYNCS.PHASECHK.TRANS64 P0, [R4+URZ+0xd0], R0 ;  /* 0x0000d000040085a7 */ /* 0x000ee400080010ff */
[----:B---3--:R-:W-:Y:S05]  /*a930*/  @!P0 BRA `(.L_x_126) ;  /* 0xfffffffc00f08947 */ /* 0x008fea000383ffff */
[----:B------:R-:W-:Y:S05]  /*a940*/  BRA `(.L_x_125) ;  /* 0xffffffd400507947 */ /* 0x000fea000383ffff */
.L_x_134:
[----:B--2---:R2:W3:Y:S02]  /*a950*/  SYNCS.PHASECHK.TRANS64.TRYWAIT P0, [R2+URZ+0xd0], R4 ;  /* 0x0000d004020075a7 */ /* 0x0044e400080011ff */
[----:B---3--:R-:W-:Y:S05]  /*a960*/  @!P0 NANOSLEEP.SYNCS 0x989680 ;  /* 0x009896800000895d */ /* 0x008fea0003900000 */
[----:B------:R-:W3:Y:S02]  /*a970*/  @!P0 SYNCS.PHASECHK.TRANS64 P0, [R2+URZ+0xd0], R4 ;  /* 0x0000d004020085a7 */ /* 0x000ee400080010ff */
[----:B---3--:R-:W-:Y:S05]  /*a980*/  @!P0 BRA `(.L_x_134) ;  /* 0xfffffffc00f08947 */ /* 0x008fea000383ffff */
[----:B------:R-:W-:Y:S05]  /*a990*/  BRA `(.L_x_133) ;  /* 0xffffffdc00747947 */ /* 0x000fea000383ffff */
.L_x_142:
[----:B--2---:R2:W3:Y:S02]  /*a9a0*/  SYNCS.PHASECHK.TRANS64.TRYWAIT P0, [R3+URZ+0xd0], R0 ;  /* 0x0000d000030075a7 */ /* 0x0044e400080011ff */
[----:B---3--:R-:W-:Y:S05]  /*a9b0*/  @!P0 NANOSLEEP.SYNCS 0x989680 ;  /* 0x009896800000895d */ /* 0x008fea0003900000 */
[----:B------:R-:W3:Y:S02]  /*a9c0*/  @!P0 SYNCS.PHASECHK.TRANS64 P0, [R3+URZ+0xd0], R0 ;  /* 0x0000d000030085a7 */ /* 0x000ee400080010ff */
[----:B---3--:R-:W-:Y:S05]  /*a9d0*/  @!P0 BRA `(.L_x_142) ;  /* 0xfffffffc00f08947 */ /* 0x008fea000383ffff */
[----:B------:R-:W-:Y:S05]  /*a9e0*/  BRA `(.L_x_141) ;  /* 0xffffffe400947947 */ /* 0x000fea000383ffff */
        .weak           $__internal_0_$__cuda_sm10x_tcgen05_guardrail_trap_col_being_dealloced_not_returned_by_alloc
        .type           $__internal_0_$__cuda_sm10x_tcgen05_guardrail_trap_col_being_dealloced_not_returned_by_alloc,@function
        .size           $__internal_0_$__cuda_sm10x_tcgen05_guardrail_trap_col_being_dealloced_not_returned_by_alloc,($__internal_1_$__cuda_sm10x_tcgen05_guardrail_trap_phase_invalid_during_alloc - $__internal_0_$__cuda_sm10x_tcgen05_guardrail_trap_col_being_dealloced_not_returned_by_alloc)
$__internal_0_$__cuda_sm10x_tcgen05_guardrail_trap_col_being_dealloced_not_returned_by_alloc:
[----:B------:R-:W-:Y:S05]  /*a9f0*/  BPT.TRAP 0x1 ;  /* 0x000000040000795c */ /* 0x000fea0000300000 */
[----:B------:R-:W-:-:S04]  /*aa00*/  HFMA2 R3, -RZ, RZ, 0, 0 ;  /* 0x00000000ff037431 */ /* 0x000fc800000001ff */
[----:B------:R-:W-:Y:S05]  /*aa10*/  RET.REL.NODEC R2 `(_ZN7cutlass13device_kernelINS_4conv6kernel13ConvUniversalINS1_16ConvProblemShapeILNS1_8OperatorE0ELi3EEENS1_10collective14CollectiveConvINS1_47MainloopSm100TmaUmmaWarpSpecializedImplicitGemmILS5_0ELi13ELi3ELi1ELi2EN4cute5tupleIJNSA_1CILi2EEENSC_ILi1EEESE_EEEEENSB_IJNSC_ILi128EEESH_NSB_IJNSC_ILi64EEEEEEEEENS_6half_tESL_NSA_8TiledMMAINSA_8MMA_AtomIJNSA_26SM100_MMA_F16BF16_2x1SM_SSISL_SL_fLi128ELi128ELNSA_4UMMA5MajorE0ELSQ_0ELNSP_7ScaleInE0ELSR_0EEEEEENSA_6LayoutINSB_IJSE_SE_SE_EEENSB_IJNSC_ILi0EEESW_SW_EEEEENSB_IJNSA_10UnderscoreESZ_SZ_EEEEENS7_6detail27Sm100ImplicitGemmTileTraitsINSA_25SM100_TMA_2SM_LOAD_IM2COLENSA_14ComposedLayoutINSA_7SwizzleILi3ELi4ELi3EEENSA_18smem_ptr_flag_bitsILi16EEENSU_INSB_IJNSC_ILi8EEESI_EEENSB_IJSI_SE_EEEEEEEvEENS13_INSA_18SM100_TMA_2SM_LOADES1E_vEEEENS_8epilogue10collective18CollectiveEpilogueINS1J_23Sm100TmaWarpSpecializedILi4ELi2ELi16ELb1ELb0EEEJNSB_IJSI_SH_SJ_EEENSB_IJNSU_ISI_SE_EENSU_INSB_IJNSC_ILi16EEESD_EEENSB_IJSE_SI_EEEEEEEESL_NSB_IJNSB_IJllllEEESE_SW_EEESL_S1W_NS1J_6fusion15FusionCallbacksIS1N_NS1X_17LinearCombinationISL_fSL_fLNS_15FloatRoundStyleE2EEES1O_S1U_JEEENSA_5SM1004TMEM4LOAD26SM100_TMEM_LOAD_32dp32b16xENSA_20SM90_TMA_LOAD_IM2COLENS15_INS16_ILi1ELi4ELi3EEES19_NSU_INSB_IJS1A_S1Q_EEENSB_IJS1Q_SE_EEEEEEENSA_39AutoVectorizingCopyWithAssumedAlignmentILi128EEENSA_21SM90_TMA_STORE_IM2COLES2C_S2E_S2E_EEEvvEEEEvNT_6ParamsE) ;  /* 0xffffff5402787950 */ /* 0x000fea0003c3ffff */
        .weak           $__internal_1_$__cuda_sm10x_tcgen05_guardrail_trap_phase_invalid_during_alloc
        .type           $__internal_1_$__cuda_sm10x_tcgen05_guardrail_trap_phase_invalid_during_alloc,@function
        .size           $__internal_1_$__cuda_sm10x_tcgen05_guardrail_trap_phase_invalid_during_alloc,($__internal_2_$__cuda_sm10x_tcgen05_guardrail_trap_unallocated_columns_being_dealloced - $__internal_1_$__cuda_sm10x_tcgen05_guardrail_trap_phase_invalid_during_alloc)
$__internal_1_$__cuda_sm10x_tcgen05_guardrail_trap_phase_invalid_during_alloc:
[----:B------:R-:W-:Y:S05]  /*aa20*/  BPT.TRAP 0x1 ;  /* 0x000000040000795c */ /* 0x000fea0000300000 */
[----:B------:R-:W-:-:S04]  /*aa30*/  MOV R5, 0x0 ;  /* 0x0000000000057802 */ /* 0x000fc80000000f00 */
[----:B------:R-:W-:Y:S05]  /*aa40*/  RET.REL.NODEC R4 `(_ZN7cutlass13device_kernelINS_4conv6kernel13ConvUniversalINS1_16ConvProblemShapeILNS1_8OperatorE0ELi3EEENS1_10collective14CollectiveConvINS1_47MainloopSm100TmaUmmaWarpSpecializedImplicitGemmILS5_0ELi13ELi3ELi1ELi2EN4cute5tupleIJNSA_1CILi2EEENSC_ILi1EEESE_EEEEENSB_IJNSC_ILi128EEESH_NSB_IJNSC_ILi64EEEEEEEEENS_6half_tESL_NSA_8TiledMMAINSA_8MMA_AtomIJNSA_26SM100_MMA_F16BF16_2x1SM_SSISL_SL_fLi128ELi128ELNSA_4UMMA5MajorE0ELSQ_0ELNSP_7ScaleInE0ELSR_0EEEEEENSA_6LayoutINSB_IJSE_SE_SE_EEENSB_IJNSC_ILi0EEESW_SW_EEEEENSB_IJNSA_10UnderscoreESZ_SZ_EEEEENS7_6detail27Sm100ImplicitGemmTileTraitsINSA_25SM100_TMA_2SM_LOAD_IM2COLENSA_14ComposedLayoutINSA_7SwizzleILi3ELi4ELi3EEENSA_18smem_ptr_flag_bitsILi16EEENSU_INSB_IJNSC_ILi8EEESI_EEENSB_IJSI_SE_EEEEEEEvEENS13_INSA_18SM100_TMA_2SM_LOADES1E_vEEEENS_8epilogue10collective18CollectiveEpilogueINS1J_23Sm100TmaWarpSpecializedILi4ELi2ELi16ELb1ELb0EEEJNSB_IJSI_SH_SJ_EEENSB_IJNSU_ISI_SE_EENSU_INSB_IJNSC_ILi16EEESD_EEENSB_IJSE_SI_EEEEEEEESL_NSB_IJNSB_IJllllEEESE_SW_EEESL_S1W_NS1J_6fusion15FusionCallbacksIS1N_NS1X_17LinearCombinationISL_fSL_fLNS_15FloatRoundStyleE2EEES1O_S1U_JEEENSA_5SM1004TMEM4LOAD26SM100_TMEM_LOAD_32dp32b16xENSA_20SM90_TMA_LOAD_IM2COLENS15_INS16_ILi1ELi4ELi3EEES19_NSU_INSB_IJS1A_S1Q_EEENSB_IJS1Q_SE_EEEEEEENSA_39AutoVectorizingCopyWithAssumedAlignmentILi128EEENSA_21SM90_TMA_STORE_IM2COLES2C_S2E_S2E_EEEvvEEEEvNT_6ParamsE) ;  /* 0xffffff54046c7950 */ /* 0x000fea0003c3ffff */
        .weak           $__internal_2_$__cuda_sm10x_tcgen05_guardrail_trap_unallocated_columns_being_dealloced
        .type           $__internal_2_$__cuda_sm10x_tcgen05_guardrail_trap_unallocated_columns_being_dealloced,@function
        .size           $__internal_2_$__cuda_sm10x_tcgen05_guardrail_trap_unallocated_columns_being_dealloced,(.L_x_215 - $__internal_2_$__cuda_sm10x_tcgen05_guardrail_trap_unallocated_columns_being_dealloced)
$__internal_2_$__cuda_sm10x_tcgen05_guardrail_trap_unallocated_columns_being_dealloced:
[----:B------:R-:W-:Y:S05]  /*aa50*/  BPT.TRAP 0x1 ;  /* 0x000000040000795c */ /* 0x000fea0000300000 */
[----:B------:R-:W-:-:S04]  /*aa60*/  HFMA2 R3, -RZ, RZ, 0, 0 ;  /* 0x00000000ff037431 */ /* 0x000fc800000001ff */
[----:B------:R-:W-:Y:S05]  /*aa70*/  RET.REL.NODEC R2 `(_ZN7cutlass13device_kernelINS_4conv6kernel13ConvUniversalINS1_16ConvProblemShapeILNS1_8OperatorE0ELi3EEENS1_10collective14CollectiveConvINS1_47MainloopSm100TmaUmmaWarpSpecializedImplicitGemmILS5_0ELi13ELi3ELi1ELi2EN4cute5tupleIJNSA_1CILi2EEENSC_ILi1EEESE_EEEEENSB_IJNSC_ILi128EEESH_NSB_IJNSC_ILi64EEEEEEEEENS_6half_tESL_NSA_8TiledMMAINSA_8MMA_AtomIJNSA_26SM100_MMA_F16BF16_2x1SM_SSISL_SL_fLi128ELi128ELNSA_4UMMA5MajorE0ELSQ_0ELNSP_7ScaleInE0ELSR_0EEEEEENSA_6LayoutINSB_IJSE_SE_SE_EEENSB_IJNSC_ILi0EEESW_SW_EEEEENSB_IJNSA_10UnderscoreESZ_SZ_EEEEENS7_6detail27Sm100ImplicitGemmTileTraitsINSA_25SM100_TMA_2SM_LOAD_IM2COLENSA_14ComposedLayoutINSA_7SwizzleILi3ELi4ELi3EEENSA_18smem_ptr_flag_bitsILi16EEENSU_INSB_IJNSC_ILi8EEESI_EEENSB_IJSI_SE_EEEEEEEvEENS13_INSA_18SM100_TMA_2SM_LOADES1E_vEEEENS_8epilogue10collective18CollectiveEpilogueINS1J_23Sm100TmaWarpSpecializedILi4ELi2ELi16ELb1ELb0EEEJNSB_IJSI_SH_SJ_EEENSB_IJNSU_ISI_SE_EENSU_INSB_IJNSC_ILi16EEESD_EEENSB_IJSE_SI_EEEEEEEESL_NSB_IJNSB_IJllllEEESE_SW_EEESL_S1W_NS1J_6fusion15FusionCallbacksIS1N_NS1X_17LinearCombinationISL_fSL_fLNS_15FloatRoundStyleE2EEES1O_S1U_JEEENSA_5SM1004TMEM4LOAD26SM100_TMEM_LOAD_32dp32b16xENSA_20SM90_TMA_LOAD_IM2COLENS15_INS16_ILi1ELi4ELi3EEES19_NSU_INSB_IJS1A_S1Q_EEENSB_IJS1Q_SE_EEEEEEENSA_39AutoVectorizingCopyWithAssumedAlignmentILi128EEENSA_21SM90_TMA_STORE_IM2COLES2C_S2E_S2E_EEEvvEEEEvNT_6ParamsE) ;  /* 0xffffff5402607950 */ /* 0x000fea0003c3ffff */
.L_x_214:
[----:B------:R-:W-:-:S00]  /*aa80*/  BRA `(.L_x_214) ;  /* 0xfffffffc00fc7947 */ /* 0x000fc0000383ffff */
[----:B------:R-:W-:-:S00]  /*aa90*/  NOP ;  /* 0x0000000000007918 */ /* 0x000fc00000000000 */
        /* <DEDUP_REMOVED lines=14> */
.L_x_215:


//--------------------- .nv.global.init           --------------------------
	.section	.nv.global.init,"aw",@progbits
.nv.global.init:
	.type		$str$29,@object
	.size		$str$29,($str$30 - $str$29)
$str$29:
        /*0000*/ 	.byte	0x28, 0x61, 0x64, 0x64, 0x72, 0x65, 0x73, 0x73, 0x20, 0x26, 0x20, 0x6d, 0x61, 0x73, 0x6b, 0x29
        /*0010*/ 	.byte	0x20, 0x3d, 0x3d, 0x20, 0x30, 0x00
	.type		$str$30,@object
	.size		$str$30,($str$28 - $str$30)
$str$30:
        /*0016*/ 	.byte	0x2f, 0x74, 0x6d, 0x70, 0x2f, 0x63, 0x75, 0x74, 0x6c, 0x61, 0x73, 0x73, 0x5f, 0x73, 0x77, 0x65
        /*0026*/ 	.byte	0x65, 0x70, 0x5f, 0x73, 0x72, 0x63, 0x2f, 0x69, 0x6e, 0x63, 0x6c, 0x75, 0x64, 0x65, 0x2f, 0x63
        /*0036*/ 	.byte	0x75, 0x74, 0x65, 0x2f, 0x70, 0x6f, 0x69, 0x6e, 0x74, 0x65, 0x72, 0x5f, 0x66, 0x6c, 0x61, 0x67
        /*0046*/ 	.byte	0x67, 0x65, 0x64, 0x2e, 0x68, 0x70, 0x70, 0x00
	.type		$str$28,@object
	.size		$str$28,($str$27 - $str$28)
$str$28:
        /*004e*/ 	.byte	0x2f, 0x74, 0x6d, 0x70, 0x2f, 0x63, 0x75, 0x74, 0x6c, 0x61, 0x73, 0x73, 0x5f, 0x73, 0x77, 0x65
        /*005e*/ 	.byte	0x65, 0x70, 0x5f, 0x73, 0x72, 0x63, 0x2f, 0x69, 0x6e, 0x63, 0x6c, 0x75, 0x64, 0x65, 0x2f, 0x63
        /*006e*/ 	.byte	0x75, 0x74, 0x65, 0x2f, 0x61, 0x74, 0x6f, 0x6d, 0x2f, 0x63, 0x6f, 0x70, 0x79, 0x5f, 0x74, 0x72
        /*007e*/ 	.byte	0x61, 0x69, 0x74, 0x73, 0x5f, 0x73, 0x6d, 0x31, 0x30, 0x30, 0x2e, 0x68, 0x70, 0x70, 0x00
	.type		$str$27,@object
	.size		$str$27,(__unnamed_1 - $str$27)
$str$27:
        /*008d*/ 	.byte	0x28, 0x28, 0x75, 0x69, 0x6e, 0x74, 0x33, 0x32, 0x5f, 0x74, 0x28, 0x74, 0x68, 0x72, 0x65, 0x61
        /*009d*/ 	.byte	0x64, 0x49, 0x64, 0x78, 0x2e, 0x78, 0x29, 0x20, 0x2f, 0x20, 0x33, 0x32, 0x29, 0x20, 0x25, 0x20
        /*00ad*/ 	.byte	0x34, 0x29, 0x20, 0x3d, 0x3d, 0x20, 0x28, 0x28, 0x28, 0x74, 0x6d, 0x65, 0x6d, 0x5f, 0x61, 0x64
        /*00bd*/ 	.byte	0x64, 0x72, 0x20, 0x3e, 0x3e, 0x20, 0x31, 0x36, 0x29, 0x20, 0x2f, 0x20, 0x33, 0x32, 0x29, 0x20
        /*00cd*/ 	.byte	0x25, 0x20, 0x34, 0x29, 0x00
	.type		__unnamed_1,@object
	.size		__unnamed_1,(__unnamed_2 - __unnamed_1)
__unnamed_1:
        /*00d2*/ 	.byte	0x61, 0x75, 0x74, 0x6f, 0x20, 0x63, 0x75, 0x74, 0x65, 0x3a, 0x3a, 0x61, 0x73, 0x5f, 0x70, 0x6f
        /* <DEDUP_REMOVED lines=24> */
        /*0262*/ 	.byte	0x34, 0x38, 0x3e, 0x3e, 0x3e, 0x3e, 0x5d, 0x00
	.type		__unnamed_2,@object
	.size		__unnamed_2,(.L_2 - __unnamed_2)
__unnamed_2:
        /* <DEDUP_REMOVED lines=40> */
        /*04ea*/ 	.byte	0x3a, 0x3a, 0x43, 0x3c, 0x30, 0x3e, 0x3e, 0x3e, 0x3e, 0x5d, 0x00
.L_2:


//--------------------- .nv.shared._ZN7cutlass13device_kernelINS_4conv6kernel13ConvUniversalINS1_16ConvProblemShapeILNS1_8OperatorE0ELi3EEENS1_10collective14CollectiveConvINS1_47MainloopSm100TmaUmmaWarpSpecializedImplicitGemmILS5_0ELi13ELi3ELi1ELi2EN4cute5tupleIJNSA_1CILi2EEENSC_ILi1EEESE_EEEEENSB_IJNSC_ILi128EEESH_NSB_IJNSC_ILi64EEEEEEEEENS_6half_tESL_NSA_8TiledMMAINSA_8MMA_AtomIJNSA_26SM100_MMA_F16BF16_2x1SM_SSISL_SL_fLi128ELi128ELNSA_4UMMA5MajorE0ELSQ_0ELNSP_7ScaleInE0ELSR_0EEEEEENSA_6LayoutINSB_IJSE_SE_SE_EEENSB_IJNSC_ILi0EEESW_SW_EEEEENSB_IJNSA_10UnderscoreESZ_SZ_EEEEENS7_6detail27Sm100ImplicitGemmTileTraitsINSA_25SM100_TMA_2SM_LOAD_IM2COLENSA_14ComposedLayoutINSA_7SwizzleILi3ELi4ELi3EEENSA_18smem_ptr_flag_bitsILi16EEENSU_INSB_IJNSC_ILi8EEESI_EEENSB_IJSI_SE_EEEEEEEvEENS13_INSA_18SM100_TMA_2SM_LOADES1E_vEEEENS_8epilogue10collective18CollectiveEpilogueINS1J_23Sm100TmaWarpSpecializedILi4ELi2ELi16ELb1ELb0EEEJNSB_IJSI_SH_SJ_EEENSB_IJNSU_ISI_SE_EENSU_INSB_IJNSC_ILi16EEESD_EEENSB_IJSE_SI_EEEEEEEESL_NSB_IJNSB_IJllllEEESE_SW_EEESL_S1W_NS1J_6fusion15FusionCallbacksIS1N_NS1X_17LinearCombinationISL_fSL_fLNS_15FloatRoundStyleE2EEES1O_S1U_JEEENSA_5SM1004TMEM4LOAD26SM100_TMEM_LOAD_32dp32b16xENSA_20SM90_TMA_LOAD_IM2COLENS15_INS16_ILi1ELi4ELi3EEES19_NSU_INSB_IJS1A_S1Q_EEENSB_IJS1Q_SE_EEEEEEENSA_39AutoVectorizingCopyWithAssumedAlignmentILi128EEENSA_21SM90_TMA_STORE_IM2COLES2C_S2E_S2E_EEEvvEEEEvNT_6ParamsE --------------------------
	.section	.nv.shared._ZN7cutlass13device_kernelINS_4conv6kernel13ConvUniversalINS1_16ConvProblemShapeILNS1_8OperatorE0ELi3EEENS1_10collective14CollectiveConvINS1_47MainloopSm100TmaUmmaWarpSpecializedImplicitGemmILS5_0ELi13ELi3ELi1ELi2EN4cute5tupleIJNSA_1CILi2EEENSC_ILi1EEESE_EEEEENSB_IJNSC_ILi128EEESH_NSB_IJNSC_ILi64EEEEEEEEENS_6half_tESL_NSA_8TiledMMAINSA_8MMA_AtomIJNSA_26SM100_MMA_F16BF16_2x1SM_SSISL_SL_fLi128ELi128ELNSA_4UMMA5MajorE0ELSQ_0ELNSP_7ScaleInE0ELSR_0EEEEEENSA_6LayoutINSB_IJSE_SE_SE_EEENSB_IJNSC_ILi0EEESW_SW_EEEEENSB_IJNSA_10UnderscoreESZ_SZ_EEEEENS7_6detail27Sm100ImplicitGemmTileTraitsINSA_25SM100_TMA_2SM_LOAD_IM2COLENSA_14ComposedLayoutINSA_7SwizzleILi3ELi4ELi3EEENSA_18smem_ptr_flag_bitsILi16EEENSU_INSB_IJNSC_ILi8EEESI_EEENSB_IJSI_SE_EEEEEEEvEENS13_INSA_18SM100_TMA_2SM_LOADES1E_vEEEENS_8epilogue10collective18CollectiveEpilogueINS1J_23Sm100TmaWarpSpecializedILi4ELi2ELi16ELb1ELb0EEEJNSB_IJSI_SH_SJ_EEENSB_IJNSU_ISI_SE_EENSU_INSB_IJNSC_ILi16EEESD_EEENSB_IJSE_SI_EEEEEEEESL_NSB_IJNSB_IJllllEEESE_SW_EEESL_S1W_NS1J_6fusion15FusionCallbacksIS1N_NS1X_17LinearCombinationISL_fSL_fLNS_15FloatRoundStyleE2EEES1O_S1U_JEEENSA_5SM1004TMEM4LOAD26SM100_TMEM_LOAD_32dp32b16xENSA_20SM90_TMA_LOAD_IM2COLENS15_INS16_ILi1ELi4ELi3EEES19_NSU_INSB_IJS1A_S1Q_EEENSB_IJS1Q_SE_EEEEEEENSA_39AutoVectorizingCopyWithAssumedAlignmentILi128EEENSA_21SM90_TMA_STORE_IM2COLES2C_S2E_S2E_EEEvvEEEEvNT_6ParamsE,"aw",@nobits
	.sectionflags	@""
	.align	16
	.zero		1024


//--------------------- .nv.shared.reserved.0     --------------------------
	.section	.nv.shared.reserved.0,"aw",@nobits
	.weak		__nv_reservedSMEM_offset_0_alias
	.size		__nv_reservedSMEM_offset_0_alias, 0, 64
	.other		__nv_reservedSMEM_offset_0_alias,@"STO_CUDA_RESERVED_SHARED STV_DEFAULT"
__nv_reservedSMEM_offset_0_alias:
	.zero		0
.nv.shared.reserved.0:
	.zero		64
	.weak		__nv_reservedSMEM_tcgen05_partition
	.type		__nv_reservedSMEM_tcgen05_partition,@object
	.size		__nv_reservedSMEM_tcgen05_partition,(.L_0 - __nv_reservedSMEM_tcgen05_partition)
__nv_reservedSMEM_tcgen05_partition:
	.zero		32
.L_0:


//--------------------- .nv.global                --------------------------
	.section	.nv.global,"aw",@nobits
.nv.global:
	.type		_ZN39_INTERNAL_e4b92bf1_4_k_cu_9d59570e_40354cute1_E,@object
	.size		_ZN39_INTERNAL_e4b92bf1_4_k_cu_9d59570e_40354cute1_E,(_ZN39_INTERNAL_e4b92bf1_4_k_cu_9d59570e_40354cuda3std3__45__cpo6cbeginE - _ZN39_INTERNAL_e4b92bf1_4_k_cu_9d59570e_40354cute1_E)
_ZN39_INTERNAL_e4b92bf1_4_k_cu_9d59570e_40354cute1_E:
	.zero		1
	.type		_ZN39_INTERNAL_e4b92bf1_4_k_cu_9d59570e_40354cuda3std3__45__cpo6cbeginE,@object
	.size		_ZN39_INTERNAL_e4b92bf1_4_k_cu_9d59570e_40354cuda3std3__45__cpo6cbeginE,(_ZN39_INTERNAL_e4b92bf1_4_k_cu_9d59570e_40354cuda3std3__48in_placeE - _ZN39_INTERNAL_e4b92bf1_4_k_cu_9d59570e_40354cuda3std3__45__cpo6cbeginE)
_ZN39_INTERNAL_e4b92bf1_4_k_cu_9d59570e_40354cuda3std3__45__cpo6cbeginE:
	.zero		1
	.type		_ZN39_INTERNAL_e4b92bf1_4_k_cu_9d59570e_40354cuda3std3__48in_placeE,@object
	.size		_ZN39_INTERNAL_e4b92bf1_4_k_cu_9d59570e_40354cuda3std3__48in_placeE,(_ZN39_INTERNAL_e4b92bf1_4_k_cu_9d59570e_40354cuda3std6ranges3__45__cpo9iter_moveE - _ZN39_INTERNAL_e4b92bf1_4_k_cu_9d59570e_40354cuda3std3__48in_placeE)
_ZN39_INTERNAL_e4b92bf1_4_k_cu_9d59570e_40354cuda3std3__48in_placeE:
	.zero		1
	.type		_ZN39_INTERNAL_e4b92bf1_4_k_cu_9d59570e_40354cuda3std6ranges3__45__cpo9iter_moveE,@object
	.size		_ZN39_INTERNAL_e4b92bf1_4_k_cu_9d59570e_40354cuda3std6ranges3__45__cpo9iter_moveE,(_ZN39_INTERNAL_e4b92bf1_4_k_cu_9d59570e_40354cuda3std3__45__cpo5beginE - _ZN39_INTERNAL_e4b92bf1_4_k_cu_9d59570e_40354cuda3std6ranges3__45__cpo9iter_moveE)
_ZN39_INTERNAL_e4b92bf1_4_k_cu_9d59570e_40354cuda3std6ranges3__45__cpo9iter_moveE:
	.zero		1
	.type		_ZN39_INTERNAL_e4b92bf1_4_k_cu_9d59570e_40354cuda3std3__45__cpo5beginE,@object
	.size		_ZN39_INTERNAL_e4b92bf1_4_k_cu_9d59570e_40354cuda3std3__45__cpo5beginE,(_ZN39_INTERNAL_e4b92bf1_4_k_cu_9d59570e_40354cuda3std3__441_GLOBAL__N__e4b92bf1_4_k_cu_9d59570e_40356ignoreE - _ZN39_INTERNAL_e4b92bf1_4_k_cu_9d59570e_40354cuda3std3__45__cpo5beginE)
_ZN39_INTERNAL_e4b92bf1_4_k_cu_9d59570e_40354cuda3std3__45__cpo5beginE:
	.zero		1
	.type		_ZN39_INTERNAL_e4b92bf1_4_k_cu_9d59570e_40354cuda3std3__441_GLOBAL__N__e4b92bf1_4_k_cu_9d59570e_40356ignoreE,@object
	.size		_ZN39_INTERNAL_e4b92bf1_4_k_cu_9d59570e_40354cuda3std3__441_GLOBAL__N__e4b92bf1_4_k_cu_9d59570e_40356ignoreE,(_ZN39_INTERNAL_e4b92bf1_4_k_cu_9d59570e_40354cute7productE - _ZN39_INTERNAL_e4b92bf1_4_k_cu_9d59570e_40354cuda3std3__441_GLOBAL__N__e4b92bf1_4_k_cu_9d59570e_40356ignoreE)
_ZN39_INTERNAL_e4b92bf1_4_k_cu_9d59570e_40354cuda3std3__441_GLOBAL__N__e4b92bf1_4_k_cu_9d59570e_40356ignoreE:
	.zero		1
	.type		_ZN39_INTERNAL_e4b92bf1_4_k_cu_9d59570e_40354cute7productE,@object
	.size		_ZN39_INTERNAL_e4b92bf1_4_k_cu_9d59570e_40354cute7productE,(_ZN39_INTERNAL_e4b92bf1_4_k_cu_9d59570e_40354cuda3std3__45__cpo3endE - _ZN39_INTERNAL_e4b92bf1_4_k_cu_9d59570e_40354cute7productE)
_ZN39_INTERNAL_e4b92bf1_4_k_cu_9d59570e_40354cute7productE:
	.zero		1
	.type		_ZN39_INTERNAL_e4b92bf1_4_k_cu_9d59570e_40354cuda3std3__45__cpo3endE,@object
	.size		_ZN39_INTERNAL_e4b92bf1_4_k_cu_9d59570e_40354cuda3std3__45__cpo3endE,(_ZN39_INTERNAL_e4b92bf1_4_k_cu_9d59570e_40354cuda3std3__419piecewise_constructE - _ZN39_INTERNAL_e4b92bf1_4_k_cu_9d59570e_40354cuda3std3__45__cpo3endE)
_ZN39_INTERNAL_e4b92bf1_4_k_cu_9d59570e_40354cuda3std3__45__cpo3endE:
	.zero		1
	.type		_ZN39_INTERNAL_e4b92bf1_4_k_cu_9d59570e_40354cuda3std3__419piecewise_constructE,@object
	.size		_ZN39_INTERNAL_e4b92bf1_4_k_cu_9d59570e_40354cuda3std3__419piecewise_constructE,(_ZN39_INTERNAL_e4b92bf1_4_k_cu_9d59570e_40354cuda3std3__45__cpo4cendE - _ZN39_INTERNAL_e4b92bf1_4_k_cu_9d59570e_40354cuda3std3__419piecewise_constructE)
_ZN39_INTERNAL_e4b92bf1_4_k_cu_9d59570e_40354cuda3std3__419piecewise_constructE:
	.zero		1
	.type		_ZN39_INTERNAL_e4b92bf1_4_k_cu_9d59570e_40354cuda3std3__45__cpo4cendE,@object
	.size		_ZN39_INTERNAL_e4b92bf1_4_k_cu_9d59570e_40354cuda3std3__45__cpo4cendE,(_ZN39_INTERNAL_e4b92bf1_4_k_cu_9d59570e_40354cuda3std6ranges3__45__cpo4swapE - _ZN39_INTERNAL_e4b92bf1_4_k_cu_9d59570e_40354cuda3std3__45__cpo4cendE)
_ZN39_INTERNAL_e4b92bf1_4_k_cu_9d59570e_40354cuda3std3__45__cpo4cendE:
	.zero		1
	.type		_ZN39_INTERNAL_e4b92bf1_4_k_cu_9d59570e_40354cuda3std6ranges3__45__cpo4swapE,@object
	.size		_ZN39_INTERNAL_e4b92bf1_4_k_cu_9d59570e_40354cuda3std6ranges3__45__cpo4swapE,(.L_10 - _ZN39_INTERNAL_e4b92bf1_4_k_cu_9d59570e_40354cuda3std6ranges3__45__cpo4swapE)
_ZN39_INTERNAL_e4b92bf1_4_k_cu_9d59570e_40354cuda3std6ranges3__45__cpo4swapE:
	.zero		1
.L_10:


//--------------------- .nv.constant0._ZN7cutlass13device_kernelINS_4conv6kernel13ConvUniversalINS1_16ConvProblemShapeILNS1_8OperatorE0ELi3EEENS1_10collective14CollectiveConvINS1_47MainloopSm100TmaUmmaWarpSpecializedImplicitGemmILS5_0ELi13ELi3ELi1ELi2EN4cute5tupleIJNSA_1CILi2EEENSC_ILi1EEESE_EEEEENSB_IJNSC_ILi128EEESH_NSB_IJNSC_ILi64EEEEEEEEENS_6half_tESL_NSA_8TiledMMAINSA_8MMA_AtomIJNSA_26SM100_MMA_F16BF16_2x1SM_SSISL_SL_fLi128ELi128ELNSA_4UMMA5MajorE0ELSQ_0ELNSP_7ScaleInE0ELSR_0EEEEEENSA_6LayoutINSB_IJSE_SE_SE_EEENSB_IJNSC_ILi0EEESW_SW_EEEEENSB_IJNSA_10UnderscoreESZ_SZ_EEEEENS7_6detail27Sm100ImplicitGemmTileTraitsINSA_25SM100_TMA_2SM_LOAD_IM2COLENSA_14ComposedLayoutINSA_7SwizzleILi3ELi4ELi3EEENSA_18smem_ptr_flag_bitsILi16EEENSU_INSB_IJNSC_ILi8EEESI_EEENSB_IJSI_SE_EEEEEEEvEENS13_INSA_18SM100_TMA_2SM_LOADES1E_vEEEENS_8epilogue10collective18CollectiveEpilogueINS1J_23Sm100TmaWarpSpecializedILi4ELi2ELi16ELb1ELb0EEEJNSB_IJSI_SH_SJ_EEENSB_IJNSU_ISI_SE_EENSU_INSB_IJNSC_ILi16EEESD_EEENSB_IJSE_SI_EEEEEEEESL_NSB_IJNSB_IJllllEEESE_SW_EEESL_S1W_NS1J_6fusion15FusionCallbacksIS1N_NS1X_17LinearCombinationISL_fSL_fLNS_15FloatRoundStyleE2EEES1O_S1U_JEEENSA_5SM1004TMEM4LOAD26SM100_TMEM_LOAD_32dp32b16xENSA_20SM90_TMA_LOAD_IM2COLENS15_INS16_ILi1ELi4ELi3EEES19_NSU_INSB_IJS1A_S1Q_EEENSB_IJS1Q_SE_EEEEEEENSA_39AutoVectorizingCopyWithAssumedAlignmentILi128EEENSA_21SM90_TMA_STORE_IM2COLES2C_S2E_S2E_EEEvvEEEEvNT_6ParamsE --------------------------
	.section	.nv.constant0._ZN7cutlass13device_kernelINS_4conv6kernel13ConvUniversalINS1_16ConvProblemShapeILNS1_8OperatorE0ELi3EEENS1_10collective14CollectiveConvINS1_47MainloopSm100TmaUmmaWarpSpecializedImplicitGemmILS5_0ELi13ELi3ELi1ELi2EN4cute5tupleIJNSA_1CILi2EEENSC_ILi1EEESE_EEEEENSB_IJNSC_ILi128EEESH_NSB_IJNSC_ILi64EEEEEEEEENS_6half_tESL_NSA_8TiledMMAINSA_8MMA_AtomIJNSA_26SM100_MMA_F16BF16_2x1SM_SSISL_SL_fLi128ELi128ELNSA_4UMMA5MajorE0ELSQ_0ELNSP_7ScaleInE0ELSR_0EEEEEENSA_6LayoutINSB_IJSE_SE_SE_EEENSB_IJNSC_ILi0EEESW_SW_EEEEENSB_IJNSA_10UnderscoreESZ_SZ_EEEEENS7_6detail27Sm100ImplicitGemmTileTraitsINSA_25SM100_TMA_2SM_LOAD_IM2COLENSA_14ComposedLayoutINSA_7SwizzleILi3ELi4ELi3EEENSA_18smem_ptr_flag_bitsILi16EEENSU_INSB_IJNSC_ILi8EEESI_EEENSB_IJSI_SE_EEEEEEEvEENS13_INSA_18SM100_TMA_2SM_LOADES1E_vEEEENS_8epilogue10collective18CollectiveEpilogueINS1J_23Sm100TmaWarpSpecializedILi4ELi2ELi16ELb1ELb0EEEJNSB_IJSI_SH_SJ_EEENSB_IJNSU_ISI_SE_EENSU_INSB_IJNSC_ILi16EEESD_EEENSB_IJSE_SI_EEEEEEEESL_NSB_IJNSB_IJllllEEESE_SW_EEESL_S1W_NS1J_6fusion15FusionCallbacksIS1N_NS1X_17LinearCombinationISL_fSL_fLNS_15FloatRoundStyleE2EEES1O_S1U_JEEENSA_5SM1004TMEM4LOAD26SM100_TMEM_LOAD_32dp32b16xENSA_20SM90_TMA_LOAD_IM2COLENS15_INS16_ILi1ELi4ELi3EEES19_NSU_INSB_IJS1A_S1Q_EEENSB_IJS1Q_SE_EEEEEEENSA_39AutoVectorizingCopyWithAssumedAlignmentILi128EEENSA_21SM90_TMA_STORE_IM2COLES2C_S2E_S2E_EEEvvEEEEvNT_6ParamsE,"a",@progbits
	.sectionflags	@""
	.align	4
.nv.constant0._ZN7cutlass13device_kernelINS_4conv6kernel13ConvUniversalINS1_16ConvProblemShapeILNS1_8OperatorE0ELi3EEENS1_10collective14CollectiveConvINS1_47MainloopSm100TmaUmmaWarpSpecializedImplicitGemmILS5_0ELi13ELi3ELi1ELi2EN4cute5tupleIJNSA_1CILi2EEENSC_ILi1EEESE_EEEEENSB_IJNSC_ILi128EEESH_NSB_IJNSC_ILi64EEEEEEEEENS_6half_tESL_NSA_8TiledMMAINSA_8MMA_AtomIJNSA_26SM100_MMA_F16BF16_2x1SM_SSISL_SL_fLi128ELi128ELNSA_4UMMA5MajorE0ELSQ_0ELNSP_7ScaleInE0ELSR_0EEEEEENSA_6LayoutINSB_IJSE_SE_SE_EEENSB_IJNSC_ILi0EEESW_SW_EEEEENSB_IJNSA_10UnderscoreESZ_SZ_EEEEENS7_6detail27Sm100ImplicitGemmTileTraitsINSA_25SM100_TMA_2SM_LOAD_IM2COLENSA_14ComposedLayoutINSA_7SwizzleILi3ELi4ELi3EEENSA_18smem_ptr_flag_bitsILi16EEENSU_INSB_IJNSC_ILi8EEESI_EEENSB_IJSI_SE_EEEEEEEvEENS13_INSA_18SM100_TMA_2SM_LOADES1E_vEEEENS_8epilogue10collective18CollectiveEpilogueINS1J_23Sm100TmaWarpSpecializedILi4ELi2ELi16ELb1ELb0EEEJNSB_IJSI_SH_SJ_EEENSB_IJNSU_ISI_SE_EENSU_INSB_IJNSC_ILi16EEESD_EEENSB_IJSE_SI_EEEEEEEESL_NSB_IJNSB_IJllllEEESE_SW_EEESL_S1W_NS1J_6fusion15FusionCallbacksIS1N_NS1X_17LinearCombinationISL_fSL_fLNS_15FloatRoundStyleE2EEES1O_S1U_JEEENSA_5SM1004TMEM4LOAD26SM100_TMEM_LOAD_32dp32b16xENSA_20SM90_TMA_LOAD_IM2COLENS15_INS16_ILi1ELi4ELi3EEES19_NSU_INSB_IJS1A_S1Q_EEENSB_IJS1Q_SE_EEEEEEENSA_39AutoVectorizingCopyWithAssumedAlignmentILi128EEENSA_21SM90_TMA_STORE_IM2COLES2C_S2E_S2E_EEEvvEEEEvNT_6ParamsE:
	.zero		3200


//--------------------- SYMBOLS --------------------------

	.type		.nv.reservedSmem.offset0,@object
	.size		.nv.reservedSmem.offset0,0x4
	.type		.nv.reservedSmem.cap,@object
	.size		.nv.reservedSmem.cap,0x4
	.type		__assertfail,@function
